//
// Generated by NVIDIA NVVM Compiler
//
// Compiler Build ID: CL-36424714
// Cuda compilation tools, release 13.0, V13.0.88
// Based on NVVM 20.0.0
//

.version 9.0
.target sm_100
.address_size 64

	// .globl	_Z6matmulPKaS0_Paiiifffiii
// _ZZ6matmulPKaS0_PaiiifffiiiE2sa has been demoted
// _ZZ6matmulPKaS0_PaiiifffiiiE2sb has been demoted

.visible .entry _Z6matmulPKaS0_Paiiifffiii(
	.param .u64 .ptr .align 1 _Z6matmulPKaS0_Paiiifffiii_param_0,
	.param .u64 .ptr .align 1 _Z6matmulPKaS0_Paiiifffiii_param_1,
	.param .u64 .ptr .align 1 _Z6matmulPKaS0_Paiiifffiii_param_2,
	.param .u32 _Z6matmulPKaS0_Paiiifffiii_param_3,
	.param .u32 _Z6matmulPKaS0_Paiiifffiii_param_4,
	.param .u32 _Z6matmulPKaS0_Paiiifffiii_param_5,
	.param .f32 _Z6matmulPKaS0_Paiiifffiii_param_6,
	.param .f32 _Z6matmulPKaS0_Paiiifffiii_param_7,
	.param .f32 _Z6matmulPKaS0_Paiiifffiii_param_8,
	.param .u32 _Z6matmulPKaS0_Paiiifffiii_param_9,
	.param .u32 _Z6matmulPKaS0_Paiiifffiii_param_10,
	.param .u32 _Z6matmulPKaS0_Paiiifffiii_param_11
)
{
	.reg .pred 	%p<20>;
	.reg .b16 	%rs<12>;
	.reg .b32 	%r<214>;
	.reg .b32 	%f<14>;
	.reg .b64 	%rd<34>;
	// demoted variable
	.shared .align 1 .b8 _ZZ6matmulPKaS0_PaiiifffiiiE2sa[1024];
	// demoted variable
	.shared .align 1 .b8 _ZZ6matmulPKaS0_PaiiifffiiiE2sb[1024];
	ld.param.u64 	%rd11, [_Z6matmulPKaS0_Paiiifffiii_param_0];
	ld.param.u64 	%rd12, [_Z6matmulPKaS0_Paiiifffiii_param_1];
	ld.param.u64 	%rd13, [_Z6matmulPKaS0_Paiiifffiii_param_2];
	ld.param.u32 	%r28, [_Z6matmulPKaS0_Paiiifffiii_param_3];
	ld.param.u32 	%r29, [_Z6matmulPKaS0_Paiiifffiii_param_4];
	ld.param.u32 	%r30, [_Z6matmulPKaS0_Paiiifffiii_param_5];
	ld.param.f32 	%f4, [_Z6matmulPKaS0_Paiiifffiii_param_6];
	ld.param.f32 	%f5, [_Z6matmulPKaS0_Paiiifffiii_param_7];
	ld.param.f32 	%f6, [_Z6matmulPKaS0_Paiiifffiii_param_8];
	ld.param.u32 	%r31, [_Z6matmulPKaS0_Paiiifffiii_param_9];
	ld.param.u32 	%r32, [_Z6matmulPKaS0_Paiiifffiii_param_10];
	ld.param.u32 	%r33, [_Z6matmulPKaS0_Paiiifffiii_param_11];
	mov.u32 	%r34, %ctaid.y;
	mov.u32 	%r35, %ctaid.x;
	mov.u32 	%r208, %tid.x;
	mov.u32 	%r210, %tid.y;
	shl.b32 	%r36, %r34, 5;
	add.s32 	%r3, %r36, %r210;
	shl.b32 	%r4, %r35, 5;
	add.s32 	%r5, %r4, %r208;
	setp.lt.s32 	%p1, %r30, 1;
	mov.f32 	%f13, 0f00000000;
	@%p1 bra 	$L__BB0_8;
	add.s32 	%r38, %r30, 31;
	shr.u32 	%r39, %r38, 5;
	shl.b32 	%r40, %r210, 5;
	mov.u32 	%r41, _ZZ6matmulPKaS0_PaiiifffiiiE2sa;
	add.s32 	%r6, %r41, %r40;
	add.s32 	%r7, %r6, %r208;
	mov.u32 	%r42, _ZZ6matmulPKaS0_PaiiifffiiiE2sb;
	add.s32 	%r9, %r42, %r208;
	add.s32 	%r8, %r9, %r40;
	neg.s32 	%r212, %r39;
	mad.lo.s32 	%r43, %r210, %r29, %r208;
	add.s32 	%r211, %r43, %r4;
	shl.b32 	%r12, %r29, 5;
	mad.lo.s32 	%r209, %r30, %r3, %r208;
	cvta.to.global.u64 	%rd1, %rd11;
	cvta.to.global.u64 	%rd2, %rd12;
	mov.b32 	%r213, 0;
$L__BB0_2:
	setp.ge.s32 	%p2, %r3, %r28;
	cvt.s64.s32 	%rd14, %r209;
	add.s64 	%rd3, %rd1, %rd14;
	setp.ge.s32 	%p3, %r208, %r30;
	mov.b16 	%rs10, 0;
	or.pred  	%p4, %p2, %p3;
	@%p4 bra 	$L__BB0_4;
	ld.global.u8 	%rs10, [%rd3];
$L__BB0_4:
	setp.ge.s32 	%p5, %r5, %r29;
	st.shared.u8 	[%r7], %rs10;
	setp.ge.s32 	%p6, %r210, %r30;
	mov.b16 	%rs11, 0;
	or.pred  	%p7, %p5, %p6;
	@%p7 bra 	$L__BB0_6;
	cvt.s64.s32 	%rd15, %r211;
	add.s64 	%rd16, %rd2, %rd15;
	ld.global.u8 	%rs11, [%rd16];
$L__BB0_6:
	st.shared.u8 	[%r8], %rs11;
	bar.sync 	0;
	ld.shared.s8 	%r44, [%r6];
	sub.s32 	%r45, %r44, %r31;
	ld.shared.s8 	%r46, [%r9];
	sub.s32 	%r47, %r46, %r32;
	mad.lo.s32 	%r48, %r47, %r45, %r213;
	ld.shared.s8 	%r49, [%r6+1];
	sub.s32 	%r50, %r49, %r31;
	ld.shared.s8 	%r51, [%r9+32];
	sub.s32 	%r52, %r51, %r32;
	mad.lo.s32 	%r53, %r52, %r50, %r48;
	ld.shared.s8 	%r54, [%r6+2];
	sub.s32 	%r55, %r54, %r31;
	ld.shared.s8 	%r56, [%r9+64];
	sub.s32 	%r57, %r56, %r32;
	mad.lo.s32 	%r58, %r57, %r55, %r53;
	ld.shared.s8 	%r59, [%r6+3];
	sub.s32 	%r60, %r59, %r31;
	ld.shared.s8 	%r61, [%r9+96];
	sub.s32 	%r62, %r61, %r32;
	mad.lo.s32 	%r63, %r62, %r60, %r58;
	ld.shared.s8 	%r64, [%r6+4];
	sub.s32 	%r65, %r64, %r31;
	ld.shared.s8 	%r66, [%r9+128];
	sub.s32 	%r67, %r66, %r32;
	mad.lo.s32 	%r68, %r67, %r65, %r63;
	ld.shared.s8 	%r69, [%r6+5];
	sub.s32 	%r70, %r69, %r31;
	ld.shared.s8 	%r71, [%r9+160];
	sub.s32 	%r72, %r71, %r32;
	mad.lo.s32 	%r73, %r72, %r70, %r68;
	ld.shared.s8 	%r74, [%r6+6];
	sub.s32 	%r75, %r74, %r31;
	ld.shared.s8 	%r76, [%r9+192];
	sub.s32 	%r77, %r76, %r32;
	mad.lo.s32 	%r78, %r77, %r75, %r73;
	ld.shared.s8 	%r79, [%r6+7];
	sub.s32 	%r80, %r79, %r31;
	ld.shared.s8 	%r81, [%r9+224];
	sub.s32 	%r82, %r81, %r32;
	mad.lo.s32 	%r83, %r82, %r80, %r78;
	ld.shared.s8 	%r84, [%r6+8];
	sub.s32 	%r85, %r84, %r31;
	ld.shared.s8 	%r86, [%r9+256];
	sub.s32 	%r87, %r86, %r32;
	mad.lo.s32 	%r88, %r87, %r85, %r83;
	ld.shared.s8 	%r89, [%r6+9];
	sub.s32 	%r90, %r89, %r31;
	ld.shared.s8 	%r91, [%r9+288];
	sub.s32 	%r92, %r91, %r32;
	mad.lo.s32 	%r93, %r92, %r90, %r88;
	ld.shared.s8 	%r94, [%r6+10];
	sub.s32 	%r95, %r94, %r31;
	ld.shared.s8 	%r96, [%r9+320];
	sub.s32 	%r97, %r96, %r32;
	mad.lo.s32 	%r98, %r97, %r95, %r93;
	ld.shared.s8 	%r99, [%r6+11];
	sub.s32 	%r100, %r99, %r31;
	ld.shared.s8 	%r101, [%r9+352];
	sub.s32 	%r102, %r101, %r32;
	mad.lo.s32 	%r103, %r102, %r100, %r98;
	ld.shared.s8 	%r104, [%r6+12];
	sub.s32 	%r105, %r104, %r31;
	ld.shared.s8 	%r106, [%r9+384];
	sub.s32 	%r107, %r106, %r32;
	mad.lo.s32 	%r108, %r107, %r105, %r103;
	ld.shared.s8 	%r109, [%r6+13];
	sub.s32 	%r110, %r109, %r31;
	ld.shared.s8 	%r111, [%r9+416];
	sub.s32 	%r112, %r111, %r32;
	mad.lo.s32 	%r113, %r112, %r110, %r108;
	ld.shared.s8 	%r114, [%r6+14];
	sub.s32 	%r115, %r114, %r31;
	ld.shared.s8 	%r116, [%r9+448];
	sub.s32 	%r117, %r116, %r32;
	mad.lo.s32 	%r118, %r117, %r115, %r113;
	ld.shared.s8 	%r119, [%r6+15];
	sub.s32 	%r120, %r119, %r31;
	ld.shared.s8 	%r121, [%r9+480];
	sub.s32 	%r122, %r121, %r32;
	mad.lo.s32 	%r123, %r122, %r120, %r118;
	ld.shared.s8 	%r124, [%r6+16];
	sub.s32 	%r125, %r124, %r31;
	ld.shared.s8 	%r126, [%r9+512];
	sub.s32 	%r127, %r126, %r32;
	mad.lo.s32 	%r128, %r127, %r125, %r123;
	ld.shared.s8 	%r129, [%r6+17];
	sub.s32 	%r130, %r129, %r31;
	ld.shared.s8 	%r131, [%r9+544];
	sub.s32 	%r132, %r131, %r32;
	mad.lo.s32 	%r133, %r132, %r130, %r128;
	ld.shared.s8 	%r134, [%r6+18];
	sub.s32 	%r135, %r134, %r31;
	ld.shared.s8 	%r136, [%r9+576];
	sub.s32 	%r137, %r136, %r32;
	mad.lo.s32 	%r138, %r137, %r135, %r133;
	ld.shared.s8 	%r139, [%r6+19];
	sub.s32 	%r140, %r139, %r31;
	ld.shared.s8 	%r141, [%r9+608];
	sub.s32 	%r142, %r141, %r32;
	mad.lo.s32 	%r143, %r142, %r140, %r138;
	ld.shared.s8 	%r144, [%r6+20];
	sub.s32 	%r145, %r144, %r31;
	ld.shared.s8 	%r146, [%r9+640];
	sub.s32 	%r147, %r146, %r32;
	mad.lo.s32 	%r148, %r147, %r145, %r143;
	ld.shared.s8 	%r149, [%r6+21];
	sub.s32 	%r150, %r149, %r31;
	ld.shared.s8 	%r151, [%r9+672];
	sub.s32 	%r152, %r151, %r32;
	mad.lo.s32 	%r153, %r152, %r150, %r148;
	ld.shared.s8 	%r154, [%r6+22];
	sub.s32 	%r155, %r154, %r31;
	ld.shared.s8 	%r156, [%r9+704];
	sub.s32 	%r157, %r156, %r32;
	mad.lo.s32 	%r158, %r157, %r155, %r153;
	ld.shared.s8 	%r159, [%r6+23];
	sub.s32 	%r160, %r159, %r31;
	ld.shared.s8 	%r161, [%r9+736];
	sub.s32 	%r162, %r161, %r32;
	mad.lo.s32 	%r163, %r162, %r160, %r158;
	ld.shared.s8 	%r164, [%r6+24];
	sub.s32 	%r165, %r164, %r31;
	ld.shared.s8 	%r166, [%r9+768];
	sub.s32 	%r167, %r166, %r32;
	mad.lo.s32 	%r168, %r167, %r165, %r163;
	ld.shared.s8 	%r169, [%r6+25];
	sub.s32 	%r170, %r169, %r31;
	ld.shared.s8 	%r171, [%r9+800];
	sub.s32 	%r172, %r171, %r32;
	mad.lo.s32 	%r173, %r172, %r170, %r168;
	ld.shared.s8 	%r174, [%r6+26];
	sub.s32 	%r175, %r174, %r31;
	ld.shared.s8 	%r176, [%r9+832];
	sub.s32 	%r177, %r176, %r32;
	mad.lo.s32 	%r178, %r177, %r175, %r173;
	ld.shared.s8 	%r179, [%r6+27];
	sub.s32 	%r180, %r179, %r31;
	ld.shared.s8 	%r181, [%r9+864];
	sub.s32 	%r182, %r181, %r32;
	mad.lo.s32 	%r183, %r182, %r180, %r178;
	ld.shared.s8 	%r184, [%r6+28];
	sub.s32 	%r185, %r184, %r31;
	ld.shared.s8 	%r186, [%r9+896];
	sub.s32 	%r187, %r186, %r32;
	mad.lo.s32 	%r188, %r187, %r185, %r183;
	ld.shared.s8 	%r189, [%r6+29];
	sub.s32 	%r190, %r189, %r31;
	ld.shared.s8 	%r191, [%r9+928];
	sub.s32 	%r192, %r191, %r32;
	mad.lo.s32 	%r193, %r192, %r190, %r188;
	ld.shared.s8 	%r194, [%r6+30];
	sub.s32 	%r195, %r194, %r31;
	ld.shared.s8 	%r196, [%r9+960];
	sub.s32 	%r197, %r196, %r32;
	mad.lo.s32 	%r198, %r197, %r195, %r193;
	ld.shared.s8 	%r199, [%r6+31];
	sub.s32 	%r200, %r199, %r31;
	ld.shared.s8 	%r201, [%r9+992];
	sub.s32 	%r202, %r201, %r32;
	mad.lo.s32 	%r213, %r202, %r200, %r198;
	bar.sync 	0;
	add.s32 	%r212, %r212, 1;
	setp.ne.s32 	%p8, %r212, 0;
	add.s32 	%r211, %r211, %r12;
	add.s32 	%r210, %r210, 32;
	add.s32 	%r209, %r209, 32;
	add.s32 	%r208, %r208, 32;
	@%p8 bra 	$L__BB0_2;
	cvt.rn.f32.s32 	%f13, %r213;
$L__BB0_8:
	setp.ge.s32 	%p9, %r3, %r28;
	setp.ge.s32 	%p10, %r5, %r29;
	or.pred  	%p11, %p9, %p10;
	@%p11 bra 	$L__BB0_17;
	mul.f32 	%f8, %f4, %f13;
	mul.f32 	%f9, %f5, %f8;
	div.rn.f32 	%f10, %f9, %f6;
	cvt.rn.f32.s32 	%f11, %r33;
	add.f32 	%f3, %f10, %f11;
	mov.b32 	%r26, %f3;
	abs.f32 	%f12, %f3;
	setp.nan.f32 	%p12, %f12, %f12;
	mov.b64 	%rd17, -9223372036854775808;
	mov.u64 	%rd33, %rd17;
	@%p12 bra 	$L__BB0_16;
	setp.ge.f32 	%p13, %f3, 0f5F000000;
	mov.b64 	%rd33, 9223372036854775807;
	@%p13 bra 	$L__BB0_16;
	setp.le.f32 	%p14, %f3, 0fDF000000;
	mov.u64 	%rd33, %rd17;
	@%p14 bra 	$L__BB0_16;
	shr.u32 	%r203, %r26, 23;
	and.b32  	%r27, %r203, 255;
	cvt.u64.u32 	%rd21, %r26;
	shl.b64 	%rd22, %rd21, 39;
	and.b64  	%rd23, %rd22, 4611685468671574016;
	or.b64  	%rd4, %rd23, 4611686018427387904;
	setp.lt.u32 	%p15, %r27, 126;
	mov.b64 	%rd31, 0;
	mov.u64 	%rd32, %rd31;
	@%p15 bra 	$L__BB0_15;
	setp.eq.s32 	%p16, %r27, 189;
	mov.u64 	%rd31, %rd4;
	@%p16 bra 	$L__BB0_15;
	add.s32 	%r204, %r27, -125;
	shl.b64 	%rd25, %rd4, %r204;
	sub.s32 	%r205, 189, %r27;
	shr.u64 	%rd31, %rd4, %r205;
	shr.u64 	%rd32, %rd25, 63;
$L__BB0_15:
	add.s64 	%rd26, %rd32, %rd31;
	setp.lt.s32 	%p17, %r26, 0;
	neg.s64 	%rd27, %rd26;
	selp.b64 	%rd33, %rd27, %rd26, %p17;
$L__BB0_16:
	cvt.u32.u64 	%r206, %rd33;
	setp.gt.s32 	%p18, %r206, 127;
	setp.lt.s32 	%p19, %r206, -128;
	cvt.u16.u64 	%rs7, %rd33;
	selp.b16 	%rs8, -128, %rs7, %p19;
	selp.b16 	%rs9, 127, %rs8, %p18;
	mad.lo.s32 	%r207, %r29, %r3, %r5;
	cvt.u64.u32 	%rd28, %r207;
	cvta.to.global.u64 	%rd29, %rd13;
	add.s64 	%rd30, %rd29, %rd28;
	st.global.u8 	[%rd30], %rs9;
$L__BB0_17:
	ret;

}


// ===== COMPILED SASS (sm_100) =====

	.target	sm_100

	.elftype	@"ET_EXEC"


//--------------------- .note.nv.tkinfo           --------------------------
	.section	.note.nv.tkinfo,"",@"SHT_NOTE"
	.sectionflags	@"SHF_NOTE_NV_TKINFO"
	.tkinfo
        /*0018*/ 	.word	0x00000002
        /*0030*/ 	.string	""
        /*0030*/ 	.string	"ptxas"
        /*0030*/ 	.string	"Cuda compilation tools, release 13.0, V13.0.88"
        /*0030*/ 	.string	"Build cuda_13.0.r13.0/compiler.36424714_0"
        /*0030*/ 	.string	"-arch sm_100 -m 64 "



//--------------------- .note.nv.cuinfo           --------------------------
	.section	.note.nv.cuinfo,"",@"SHT_NOTE"
	.sectionflags	@"SHF_NOTE_NV_CUINFO"
        /*0018*/ 	.short	0x0002
        /*001a*/ 	.short	0x0064
        /*001c*/ 	.short	0x0082
	.zero		2


//--------------------- .nv.info                  --------------------------
	.section	.nv.info,"",@"SHT_CUDA_INFO"
	.align	4


	//----- nvinfo : EIATTR_REGCOUNT
	.align		4
        /*0000*/ 	.byte	0x04, 0x2f
        /*0002*/ 	.short	(.L_1 - .L_0)
	.align		4
.L_0:
        /*0004*/ 	.word	index@(_Z6matmulPKaS0_Paiiifffiii)
        /*0008*/ 	.word	0x0000001e


	//----- nvinfo : EIATTR_FRAME_SIZE
	.align		4
.L_1:
        /*000c*/ 	.byte	0x04, 0x11
        /*000e*/ 	.short	(.L_3 - .L_2)
	.align		4
.L_2:
        /*0010*/ 	.word	index@($__internal_0_$__cuda_sm3x_div_rn_noftz_f32_slowpath)
        /*0014*/ 	.word	0x00000000


	//----- nvinfo : EIATTR_FRAME_SIZE
	.align		4
.L_3:
        /*0018*/ 	.byte	0x04, 0x11
        /*001a*/ 	.short	(.L_5 - .L_4)
	.align		4
.L_4:
        /*001c*/ 	.word	index@(_Z6matmulPKaS0_Paiiifffiii)
        /*0020*/ 	.word	0x00000000


	//----- nvinfo : EIATTR_MIN_STACK_SIZE
	.align		4
.L_5:
        /*0024*/ 	.byte	0x04, 0x12
        /*0026*/ 	.short	(.L_7 - .L_6)
	.align		4
.L_6:
        /*0028*/ 	.word	index@(_Z6matmulPKaS0_Paiiifffiii)
        /*002c*/ 	.word	0x00000000
.L_7:


//--------------------- .nv.compat                --------------------------
	.section	.nv.compat,"",@"SHT_CUDA_COMPAT_INFO"
	.align	4
        /*0000*/ 	.byte	0x02, 0x09, 0x00, 0x00, 0x02, 0x02, 0x01, 0x00, 0x02, 0x05, 0x05, 0x00, 0x03, 0x07, 0x01, 0x01
        /*0010*/ 	.byte	0x02, 0x03, 0x00, 0x00, 0x02, 0x06, 0x01, 0x00, 0x04, 0x0b, 0x08, 0x00, 0x01, 0x00, 0x00, 0x00
        /*0020*/ 	.byte	0x00, 0x00, 0x00, 0x00


//--------------------- .nv.info._Z6matmulPKaS0_Paiiifffiii --------------------------
	.section	.nv.info._Z6matmulPKaS0_Paiiifffiii,"",@"SHT_CUDA_INFO"
	.sectionflags	@""
	.align	4


	//----- nvinfo : EIATTR_CUDA_API_VERSION
	.align		4
        /*0000*/ 	.byte	0x04, 0x37
        /*0002*/ 	.short	(.L_9 - .L_8)
.L_8:
        /*0004*/ 	.word	0x00000082


	//----- nvinfo : EIATTR_KPARAM_INFO
	.align		4
.L_9:
        /*0008*/ 	.byte	0x04, 0x17
        /*000a*/ 	.short	(.L_11 - .L_10)
.L_10:
        /*000c*/ 	.word	0x00000000
        /*0010*/ 	.short	0x000b
        /*0012*/ 	.short	0x0038
        /*0014*/ 	.byte	0x00, 0xf0, 0x11, 0x00


	//----- nvinfo : EIATTR_KPARAM_INFO
	.align		4
.L_11:
        /*0018*/ 	.byte	0x04, 0x17
        /*001a*/ 	.short	(.L_13 - .L_12)
.L_12:
        /*001c*/ 	.word	0x00000000
        /*0020*/ 	.short	0x000a
        /*0022*/ 	.short	0x0034
        /*0024*/ 	.byte	0x00, 0xf0, 0x11, 0x00


	//----- nvinfo : EIATTR_KPARAM_INFO
	.align		4
.L_13:
        /*0028*/ 	.byte	0x04, 0x17
        /*002a*/ 	.short	(.L_15 - .L_14)
.L_14:
        /*002c*/ 	.word	0x00000000
        /*0030*/ 	.short	0x0009
        /*0032*/ 	.short	0x0030
        /*0034*/ 	.byte	0x00, 0xf0, 0x11, 0x00


	//----- nvinfo : EIATTR_KPARAM_INFO
	.align		4
.L_15:
        /*0038*/ 	.byte	0x04, 0x17
        /*003a*/ 	.short	(.L_17 - .L_16)
.L_16:
        /*003c*/ 	.word	0x00000000
        /*0040*/ 	.short	0x0008
        /*0042*/ 	.short	0x002c
        /*0044*/ 	.byte	0x00, 0xf0, 0x11, 0x00


	//----- nvinfo : EIATTR_KPARAM_INFO
	.align		4
.L_17:
        /*0048*/ 	.byte	0x04, 0x17
        /*004a*/ 	.short	(.L_19 - .L_18)
.L_18:
        /*004c*/ 	.word	0x00000000
        /*0050*/ 	.short	0x0007
        /*0052*/ 	.short	0x0028
        /*0054*/ 	.byte	0x00, 0xf0, 0x11, 0x00


	//----- nvinfo : EIATTR_KPARAM_INFO
	.align		4
.L_19:
        /*0058*/ 	.byte	0x04, 0x17
        /*005a*/ 	.short	(.L_21 - .L_20)
.L_20:
        /*005c*/ 	.word	0x00000000
        /*0060*/ 	.short	0x0006
        /*0062*/ 	.short	0x0024
        /*0064*/ 	.byte	0x00, 0xf0, 0x11, 0x00


	//----- nvinfo : EIATTR_KPARAM_INFO
	.align		4
.L_21:
        /*0068*/ 	.byte	0x04, 0x17
        /*006a*/ 	.short	(.L_23 - .L_22)
.L_22:
        /*006c*/ 	.word	0x00000000
        /*0070*/ 	.short	0x0005
        /*0072*/ 	.short	0x0020
        /*0074*/ 	.byte	0x00, 0xf0, 0x11, 0x00


	//----- nvinfo : EIATTR_KPARAM_INFO
	.align		4
.L_23:
        /*0078*/ 	.byte	0x04, 0x17
        /*007a*/ 	.short	(.L_25 - .L_24)
.L_24:
        /*007c*/ 	.word	0x00000000
        /*0080*/ 	.short	0x0004
        /*0082*/ 	.short	0x001c
        /*0084*/ 	.byte	0x00, 0xf0, 0x11, 0x00


	//----- nvinfo : EIATTR_KPARAM_INFO
	.align		4
.L_25:
        /*0088*/ 	.byte	0x04, 0x17
        /*008a*/ 	.short	(.L_27 - .L_26)
.L_26:
        /*008c*/ 	.word	0x00000000
        /*0090*/ 	.short	0x0003
        /*0092*/ 	.short	0x0018
        /*0094*/ 	.byte	0x00, 0xf0, 0x11, 0x00


	//----- nvinfo : EIATTR_KPARAM_INFO
	.align		4
.L_27:
        /*0098*/ 	.byte	0x04, 0x17
        /*009a*/ 	.short	(.L_29 - .L_28)
.L_28:
        /*009c*/ 	.word	0x00000000
        /*00a0*/ 	.short	0x0002
        /*00a2*/ 	.short	0x0010
        /*00a4*/ 	.byte	0x00, 0xf5, 0x21, 0x00


	//----- nvinfo : EIATTR_KPARAM_INFO
	.align		4
.L_29:
        /*00a8*/ 	.byte	0x04, 0x17
        /*00aa*/ 	.short	(.L_31 - .L_30)
.L_30:
        /*00ac*/ 	.word	0x00000000
        /*00b0*/ 	.short	0x0001
        /*00b2*/ 	.short	0x0008
        /*00b4*/ 	.byte	0x00, 0xf5, 0x21, 0x00


	//----- nvinfo : EIATTR_KPARAM_INFO
	.align		4
.L_31:
        /*00b8*/ 	.byte	0x04, 0x17
        /*00ba*/ 	.short	(.L_33 - .L_32)
.L_32:
        /*00bc*/ 	.word	0x00000000
        /*00c0*/ 	.short	0x0000
        /*00c2*/ 	.short	0x0000
        /*00c4*/ 	.byte	0x00, 0xf5, 0x21, 0x00


	//----- nvinfo : EIATTR_SPARSE_MMA_MASK
	.align		4
.L_33:
        /*00c8*/ 	.byte	0x03, 0x50
        /*00ca*/ 	.short	0x0000


	//----- nvinfo : EIATTR_MAXREG_COUNT
	.align		4
        /*00cc*/ 	.byte	0x03, 0x1b
        /*00ce*/ 	.short	0x00ff


	//----- nvinfo : EIATTR_NUM_BARRIERS
	.align		4
        /*00d0*/ 	.byte	0x02, 0x4c
        /*00d2*/ 	.byte	0x01
	.zero		1


	//----- nvinfo : EIATTR_MERCURY_ISA_VERSION
	.align		4
        /*00d4*/ 	.byte	0x03, 0x5f
        /*00d6*/ 	.short	0x0101


	//----- nvinfo : EIATTR_VRC_CTA_INIT_COUNT
	.align		4
        /*00d8*/ 	.byte	0x02, 0x4a
	.zero		1
	.zero		1


	//----- nvinfo : EIATTR_EXIT_INSTR_OFFSETS
	.align		4
        /*00dc*/ 	.byte	0x04, 0x1c
        /*00de*/ 	.short	(.L_35 - .L_34)


	//   ....[0]....
.L_34:
        /*00e0*/ 	.word	0x00000de0


	//   ....[1]....
        /*00e4*/ 	.word	0x000011d0


	//----- nvinfo : EIATTR_CRS_STACK_SIZE
	.align		4
.L_35:
        /*00e8*/ 	.byte	0x04, 0x1e
        /*00ea*/ 	.short	(.L_37 - .L_36)
.L_36:
        /*00ec*/ 	.word	0x00000000


	//----- nvinfo : EIATTR_CBANK_PARAM_SIZE
	.align		4
.L_37:
        /*00f0*/ 	.byte	0x03, 0x19
        /*00f2*/ 	.short	0x003c


	//----- nvinfo : EIATTR_PARAM_CBANK
	.align		4
        /*00f4*/ 	.byte	0x04, 0x0a
        /*00f6*/ 	.short	(.L_39 - .L_38)
	.align		4
.L_38:
        /*00f8*/ 	.word	index@(.nv.constant0._Z6matmulPKaS0_Paiiifffiii)
        /*00fc*/ 	.short	0x0380
        /*00fe*/ 	.short	0x003c


	//----- nvinfo : EIATTR_SW_WAR
	.align		4
.L_39:
        /*0100*/ 	.byte	0x04, 0x36
        /*0102*/ 	.short	(.L_41 - .L_40)
.L_40:
        /*0104*/ 	.word	0x00000008
.L_41:


//--------------------- .nv.callgraph             --------------------------
	.section	.nv.callgraph,"",@"SHT_CUDA_CALLGRAPH"
	.align	4
	.sectionentsize	8
	.align		4
        /*0000*/ 	.word	0x00000000
	.align		4
        /*0004*/ 	.word	0xffffffff
	.align		4
        /*0008*/ 	.word	0x00000000
	.align		4
        /*000c*/ 	.word	0xfffffffe
	.align		4
        /*0010*/ 	.word	0x00000000
	.align		4
        /*0014*/ 	.word	0xfffffffd
	.align		4
        /*0018*/ 	.word	0x00000000
	.align		4
        /*001c*/ 	.word	0xfffffffc


//--------------------- .text._Z6matmulPKaS0_Paiiifffiii --------------------------
	.section	.text._Z6matmulPKaS0_Paiiifffiii,"ax",@progbits
	.align	128
        .global         _Z6matmulPKaS0_Paiiifffiii
        .type           _Z6matmulPKaS0_Paiiifffiii,@function
        .size           _Z6matmulPKaS0_Paiiifffiii,(.L_x_20 - _Z6matmulPKaS0_Paiiifffiii)
        .other          _Z6matmulPKaS0_Paiiifffiii,@"STO_CUDA_ENTRY STV_DEFAULT"
_Z6matmulPKaS0_Paiiifffiii:
.text._Z6matmulPKaS0_Paiiifffiii:
[----:B------:R-:W-:Y:S01]  /*0000*/  LDC R1, c[0x0][0x37c] ;  /* 0x0000df00ff017b82 */ /* 0x000fe20000000800 */
[----:B------:R-:W0:Y:S01]  /*0010*/  S2R R2, SR_CTAID.Y ;  /* 0x0000000000027919 */ /* 0x000e220000002600 */
[----:B------:R-:W1:Y:S01]  /*0020*/  LDCU UR10, c[0x0][0x3a0] ;  /* 0x00007400ff0a77ac */ /* 0x000e620008000800 */
[----:B------:R-:W-:Y:S01]  /*0030*/  IMAD.MOV.U32 R11, RZ, RZ, RZ ;  /* 0x000000ffff0b7224 */ /* 0x000fe200078e00ff */
[----:B------:R-:W0:Y:S01]  /*0040*/  S2R R8, SR_TID.Y ;  /* 0x0000000000087919 */ /* 0x000e220000002200 */
[----:B------:R-:W2:Y:S01]  /*0050*/  LDCU.64 UR8, c[0x0][0x358] ;  /* 0x00006b00ff0877ac */ /* 0x000ea20008000a00 */
[----:B------:R-:W3:Y:S01]  /*0060*/  S2R R4, SR_CTAID.X ;  /* 0x0000000000047919 */ /* 0x000ee20000002500 */
[----:B------:R-:W3:Y:S01]  /*0070*/  S2R R3, SR_TID.X ;  /* 0x0000000000037919 */ /* 0x000ee20000002100 */
[----:B-1----:R-:W-:Y:S01]  /*0080*/  UISETP.GE.AND UP0, UPT, UR10, 0x1, UPT ;  /* 0x000000010a00788c */ /* 0x002fe2000bf06270 */
[----:B0-----:R-:W-:Y:S01]  /*0090*/  IMAD R2, R2, 0x20, R8 ;  /* 0x0000002002027824 */ /* 0x001fe200078e0208 */
[----:B---3--:R-:W-:-:S07]  /*00a0*/  LEA R5, R4, R3, 0x5 ;  /* 0x0000000304057211 */ /* 0x008fce00078e28ff */
[----:B--2---:R-:W-:Y:S05]  /*00b0*/  BRA.U !UP0, `(.L_x_0) ;  /* 0x0000000d083c7547 */ /* 0x004fea000b800000 */
[----:B------:R-:W0:Y:S01]  /*00c0*/  S2UR UR7, SR_CgaCtaId ;  /* 0x00000000000779c3 */ /* 0x000e220000008800 */
[----:B------:R-:W1:Y:S01]  /*00d0*/  LDCU UR11, c[0x0][0x39c] ;  /* 0x00007380ff0b77ac */ /* 0x000e620008000800 */
[----:B------:R-:W-:Y:S02]  /*00e0*/  HFMA2 R11, -RZ, RZ, 0, 0 ;  /* 0x00000000ff0b7431 */ /* 0x000fe400000001ff */
[--C-:B------:R-:W-:Y:S01]  /*00f0*/  IMAD R21, R2, UR10, R3.reuse ;  /* 0x0000000a02157c24 */ /* 0x100fe2000f8e0203 */
[----:B------:R-:W-:Y:S01]  /*0100*/  UMOV UR5, 0x400 ;  /* 0x0000040000057882 */ /* 0x000fe20000000000 */
[----:B------:R-:W-:Y:S02]  /*0110*/  UIADD3 UR4, UPT, UPT, UR10, 0x1f, URZ ;  /* 0x0000001f0a047890 */ /* 0x000fe4000fffe0ff */
[----:B------:R-:W2:Y:S01]  /*0120*/  LDC R0, c[0x0][0x39c] ;  /* 0x0000e700ff007b82 */ /* 0x000ea20000000800 */
[----:B------:R-:W-:Y:S02]  /*0130*/  UIADD3 UR6, UPT, UPT, UR5, 0x400, URZ ;  /* 0x0000040005067890 */ /* 0x000fe4000fffe0ff */
[----:B------:R-:W-:Y:S01]  /*0140*/  USHF.R.U32.HI UR4, URZ, 0x5, UR4 ;  /* 0x00000005ff047899 */ /* 0x000fe20008011604 */
[----:B------:R-:W3:Y:S01]  /*0150*/  LDCU UR15, c[0x0][0x3a0] ;  /* 0x00007400ff0f77ac */ /* 0x000ee20008000800 */
[----:B------:R-:W4:Y:S01]  /*0160*/  LDCU UR14, c[0x0][0x398] ;  /* 0x00007300ff0e77ac */ /* 0x000f220008000800 */
[----:B-1----:R-:W-:Y:S01]  /*0170*/  IMAD R9, R8, UR11, R3 ;  /* 0x0000000b08097c24 */ /* 0x002fe2000f8e0203 */
[----:B------:R-:W1:Y:S03]  /*0180*/  LDCU.64 UR12, c[0x0][0x380] ;  /* 0x00007000ff0c77ac */ /* 0x000e660008000a00 */
[----:B------:R-:W-:Y:S01]  /*0190*/  IMAD R9, R4, 0x20, R9 ;  /* 0x0000002004097824 */ /* 0x000fe200078e0209 */
[----:B0-----:R-:W-:-:S02]  /*01a0*/  ULEA UR5, UR7, UR5, 0x18 ;  /* 0x0000000507057291 */ /* 0x001fc4000f8ec0ff */
[----:B------:R-:W-:Y:S01]  /*01b0*/  ULEA UR6, UR7, UR6, 0x18 ;  /* 0x0000000607067291 */ /* 0x000fe2000f8ec0ff */
[----:B------:R-:W0:Y:S03]  /*01c0*/  LDCU.64 UR16, c[0x0][0x3b0] ;  /* 0x00007600ff1077ac */ /* 0x000e260008000a00 */
[C---:B------:R-:W-:Y:S02]  /*01d0*/  LEA R6, R8.reuse, UR5, 0x5 ;  /* 0x0000000508067c11 */ /* 0x040fe4000f8e28ff */
[C---:B------:R-:W-:Y:S01]  /*01e0*/  VIADD R7, R3.reuse, UR6 ;  /* 0x0000000603077c36 */ /* 0x040fe20008000000 */
[----:B------:R-:W-:Y:S02]  /*01f0*/  UIADD3 UR4, UPT, UPT, -UR4, URZ, URZ ;  /* 0x000000ff04047290 */ /* 0x000fe4000fffe1ff */
[----:B------:R-:W-:Y:S02]  /*0200*/  IMAD.IADD R10, R3, 0x1, R6 ;  /* 0x00000001030a7824 */ /* 0x000fe400078e0206 */
[----:B---34-:R-:W-:-:S08]  /*0210*/  IMAD R4, R8, 0x20, R7 ;  /* 0x0000002008047824 */ /* 0x018fd000078e0207 */
.L_x_1:
[----:B------:R-:W-:Y:S02]  /*0220*/  ISETP.GE.AND P0, PT, R8, UR15, PT ;  /* 0x0000000f08007c0c */ /* 0x000fe4000bf06270 */
[----:B------:R-:W-:Y:S02]  /*0230*/  ISETP.GE.AND P1, PT, R3, UR15, PT ;  /* 0x0000000f03007c0c */ /* 0x000fe4000bf26270 */
[----:B--2---:R-:W-:Y:S02]  /*0240*/  ISETP.GE.OR P0, PT, R5, R0, P0 ;  /* 0x000000000500720c */ /* 0x004fe40000706670 */
[----:B------:R-:W-:Y:S02]  /*0250*/  ISETP.GE.OR P1, PT, R2, UR14, P1 ;  /* 0x0000000e02007c0c */ /* 0x000fe40008f26670 */
[----:B-1----:R-:W-:Y:S02]  /*0260*/  IADD3 R14, P2, PT, R21, UR12, RZ ;  /* 0x0000000c150e7c10 */ /* 0x002fe4000ff5e0ff */
[----:B------:R-:W-:-:S02]  /*0270*/  PRMT R23, RZ, 0x7610, R23 ;  /* 0x00007610ff177816 */ /* 0x000fc40000000017 */
[----:B------:R-:W-:Y:S02]  /*0280*/  LEA.HI.X.SX32 R15, R21, UR13, 0x1, P2 ;  /* 0x0000000d150f7c11 */ /* 0x000fe400090f0eff */
[----:B------:R-:W-:-:S03]  /*0290*/  PRMT R25, RZ, 0x7610, R25 ;  /* 0x00007610ff197816 */ /* 0x000fc60000000019 */
[----:B------:R-:W1:Y:S02]  /*02a0*/  @!P0 LDC.64 R12, c[0x0][0x388] ;  /* 0x0000e200ff0c8b82 */ /* 0x000e640000000a00 */
[----:B------:R-:W2:Y:S01]  /*02b0*/  @!P1 LDG.E.U8 R23, desc[UR8][R14.64] ;  /* 0x000000080e179981 */ /* 0x000ea2000c1e1100 */
[----:B-1----:R-:W-:-:S04]  /*02c0*/  @!P0 IADD3 R12, P3, PT, R9, R12, RZ ;  /* 0x0000000c090c8210 */ /* 0x002fc80007f7e0ff */
[----:B------:R-:W-:-:S05]  /*02d0*/  @!P0 LEA.HI.X.SX32 R13, R9, R13, 0x1, P3 ;  /* 0x0000000d090d8211 */ /* 0x000fca00018f0eff */
[----:B------:R-:W3:Y:S04]  /*02e0*/  @!P0 LDG.E.U8 R25, desc[UR8][R12.64] ;  /* 0x000000080c198981 */ /* 0x000ee8000c1e1100 */
[----:B--2---:R-:W-:Y:S04]  /*02f0*/  STS.U8 [R10], R23 ;  /* 0x000000170a007388 */ /* 0x004fe80000000000 */
[----:B---3--:R-:W-:Y:S01]  /*0300*/  STS.U8 [R4], R25 ;  /* 0x0000001904007388 */ /* 0x008fe20000000000 */
[----:B------:R-:W-:Y:S06]  /*0310*/  BAR.SYNC.DEFER_BLOCKING 0x0 ;  /* 0x0000000000007b1d */ /* 0x000fec0000010000 */
[----:B------:R-:W0:Y:S04]  /*0320*/  LDS.S8 R20, [R6] ;  /* 0x0000000006147984 */ /* 0x000e280000000200 */
[----:B------:R-:W1:Y:S04]  /*0330*/  LDS.S8 R26, [R7] ;  /* 0x00000000071a7984 */ /* 0x000e680000000200 */
[----:B------:R-:W2:Y:S04]  /*0340*/  LDS.S8 R19, [R7+0x20] ;  /* 0x0000200007137984 */ /* 0x000ea80000000200 */
[----:B------:R-:W3:Y:S04]  /*0350*/  LDS.S8 R27, [R6+0x1] ;  /* 0x00000100061b7984 */ /* 0x000ee80000000200 */
[----:B------:R-:W4:Y:S04]  /*0360*/  LDS.S8 R18, [R6+0x2] ;  /* 0x0000020006127984 */ /* 0x000f280000000200 */
[----:B------:R-:W5:Y:S04]  /*0370*/  LDS.S8 R17, [R7+0x40] ;  /* 0x0000400007117984 */ /* 0x000f680000000200 */
[----:B------:R-:W5:Y:S04]  /*0380*/  LDS.S8 R16, [R6+0x3] ;  /* 0x0000030006107984 */ /* 0x000f680000000200 */
[----:B------:R-:W5:Y:S04]  /*0390*/  LDS.S8 R24, [R7+0x60] ;  /* 0x0000600007187984 */ /* 0x000f680000000200 */
[----:B------:R-:W5:Y:S04]  /*03a0*/  LDS.S8 R23, [R6+0x4] ;  /* 0x0000040006177984 */ /* 0x000f680000000200 */
[----:B------:R-:W5:Y:S04]  /*03b0*/  LDS.S8 R12, [R7+0x80] ;  /* 0x00008000070c7984 */ /* 0x000f680000000200 */
[----:B------:R-:W5:Y:S04]  /*03c0*/  LDS.S8 R13, [R6+0x5] ;  /* 0x00000500060d7984 */ /* 0x000f680000000200 */
[----:B------:R-:W5:Y:S01]  /*03d0*/  LDS.S8 R22, [R7+0xa0] ;  /* 0x0000a00007167984 */ /* 0x000f620000000200 */
[----:B0-----:R-:W-:Y:S01]  /*03e0*/  IADD3 R20, PT, PT, R20, -UR16, RZ ;  /* 0x8000001014147c10 */ /* 0x001fe2000fffe0ff */
[----:B-1----:R-:W-:Y:S01]  /*03f0*/  VIADD R26, R26, -UR17 ;  /* 0x800000111a1a7c36 */ /* 0x002fe20008000000 */
[----:B--2---:R-:W-:Y:S01]  /*0400*/  IADD3 R19, PT, PT, R19, -UR17, RZ ;  /* 0x8000001113137c10 */ /* 0x004fe2000fffe0ff */
[----:B------:R-:W0:Y:S02]  /*0410*/  LDS.S8 R14, [R6+0x6] ;  /* 0x00000600060e7984 */ /* 0x000e240000000200 */
[----:B------:R-:W-:-:S02]  /*0420*/  IMAD R20, R20, R26, R11 ;  /* 0x0000001a14147224 */ /* 0x000fc400078e020b */
[----:B---3--:R-:W-:Y:S01]  /*0430*/  VIADD R27, R27, -UR16 ;  /* 0x800000101b1b7c36 */ /* 0x008fe20008000000 */
[----:B------:R-:W1:Y:S01]  /*0440*/  LDS.S8 R15, [R7+0xc0] ;  /* 0x0000c000070f7984 */ /* 0x000e620000000200 */
[----:B----4-:R-:W-:Y:S02]  /*0450*/  VIADD R26, R18, -UR16 ;  /* 0x80000010121a7c36 */ /* 0x010fe40008000000 */
[----:B------:R-:W-:Y:S01]  /*0460*/  IMAD R19, R27, R19, R20 ;  /* 0x000000131b137224 */ /* 0x000fe200078e0214 */
[----:B------:R-:W2:Y:S01]  /*0470*/  LDS.S8 R18, [R7+0xe0] ;  /* 0x0000e00007127984 */ /* 0x000ea20000000200 */
[----:B-----5:R-:W-:-:S03]  /*0480*/  VIADD R11, R17, -UR17 ;  /* 0x80000011110b7c36 */ /* 0x020fc60008000000 */
[----:B------:R-:W3:Y:S01]  /*0490*/  LDS.S8 R17, [R6+0x7] ;  /* 0x0000070006117984 */ /* 0x000ee20000000200 */
[----:B------:R-:W-:-:S03]  /*04a0*/  IMAD R11, R26, R11, R19 ;  /* 0x0000000b1a0b7224 */ /* 0x000fc600078e0213 */
[----:B------:R-:W4:Y:S01]  /*04b0*/  LDS.S8 R19, [R6+0x8] ;  /* 0x0000080006137984 */ /* 0x000f220000000200 */
[----:B------:R-:W-:-:S03]  /*04c0*/  IADD3 R16, PT, PT, R16, -UR16, RZ ;  /* 0x8000001010107c10 */ /* 0x000fc6000fffe0ff */
[----:B------:R-:W5:Y:S01]  /*04d0*/  LDS.S8 R20, [R7+0x100] ;  /* 0x0001000007147984 */ /* 0x000f620000000200 */
[----:B------:R-:W-:-:S04]  /*04e0*/  VIADD R24, R24, -UR17 ;  /* 0x8000001118187c36 */ /* 0x000fc80008000000 */
[----:B------:R-:W-:Y:S02]  /*04f0*/  IMAD R11, R16, R24, R11 ;  /* 0x00000018100b7224 */ /* 0x000fe400078e020b */
[----:B------:R-:W5:Y:S01]  /*0500*/  LDS.S8 R16, [R6+0x9] ;  /* 0x0000090006107984 */ /* 0x000f620000000200 */
[----:B------:R-:W-:Y:S01]  /*0510*/  VIADD R24, R23, -UR16 ;  /* 0x8000001017187c36 */ /* 0x000fe20008000000 */
[----:B------:R-:W-:Y:S02]  /*0520*/  IADD3 R23, PT, PT, R12, -UR17, RZ ;  /* 0x800000110c177c10 */ /* 0x000fe4000fffe0ff */
[----:B------:R-:W5:Y:S03]  /*0530*/  LDS.S8 R12, [R7+0x120] ;  /* 0x00012000070c7984 */ /* 0x000f660000000200 */
[----:B------:R-:W-:Y:S02]  /*0540*/  IMAD R23, R24, R23, R11 ;  /* 0x0000001718177224 */ /* 0x000fe400078e020b */
[----:B------:R-:W5:Y:S01]  /*0550*/  LDS.S8 R11, [R6+0xa] ;  /* 0x00000a00060b7984 */ /* 0x000f620000000200 */
[----:B------:R-:W-:-:S02]  /*0560*/  VIADD R24, R13, -UR16 ;  /* 0x800000100d187c36 */ /* 0x000fc40008000000 */
[----:B------:R-:W-:Y:S02]  /*0570*/  VIADD R13, R22, -UR17 ;  /* 0x80000011160d7c36 */ /* 0x000fe40008000000 */
[----:B------:R-:W5:Y:S02]  /*0580*/  LDS.S8 R22, [R7+0x140] ;  /* 0x0001400007167984 */ /* 0x000f640000000200 */
[----:B------:R-:W-:Y:S02]  /*0590*/  IMAD R24, R24, R13, R23 ;  /* 0x0000000d18187224 */ /* 0x000fe400078e0217 */
[----:B------:R-:W5:Y:S04]  /*05a0*/  LDS.S8 R13, [R6+0xb] ;  /* 0x00000b00060d7984 */ /* 0x000f680000000200 */
[----:B------:R-:W5:Y:S01]  /*05b0*/  LDS.S8 R23, [R7+0x160] ;  /* 0x0001600007177984 */ /* 0x000f620000000200 */
[----:B0-----:R-:W-:Y:S01]  /*05c0*/  IADD3 R25, PT, PT, R14, -UR16, RZ ;  /* 0x800000100e197c10 */ /* 0x001fe2000fffe0ff */
[----:B-1----:R-:W-:Y:S01]  /*05d0*/  VIADD R15, R15, -UR17 ;  /* 0x800000110f0f7c36 */ /* 0x002fe20008000000 */
[----:B--2---:R-:W-:Y:S01]  /*05e0*/  IADD3 R18, PT, PT, R18, -UR17, RZ ;  /* 0x8000001112127c10 */ /* 0x004fe2000fffe0ff */
[----:B---3--:R-:W-:Y:S01]  /*05f0*/  VIADD R17, R17, -UR16 ;  /* 0x8000001011117c36 */ /* 0x008fe20008000000 */
[----:B------:R-:W0:Y:S01]  /*0600*/  LDS.S8 R14, [R6+0xc] ;  /* 0x00000c00060e7984 */ /* 0x000e220000000200 */
[----:B------:R-:W-:-:S03]  /*0610*/  IMAD R24, R25, R15, R24 ;  /* 0x0000000f19187224 */ /* 0x000fc600078e0218 */
[----:B------:R-:W1:Y:S01]  /*0620*/  LDS.S8 R15, [R7+0x180] ;  /* 0x00018000070f7984 */ /* 0x000e620000000200 */
[----:B------:R-:W-:Y:S02]  /*0630*/  IMAD R17, R17, R18, R24 ;  /* 0x0000001211117224 */ /* 0x000fe400078e0218 */
[----:B----4-:R-:W-:Y:S01]  /*0640*/  VIADD R26, R19, -UR16 ;  /* 0x80000010131a7c36 */ /* 0x010fe20008000000 */
[----:B------:R-:W2:Y:S01]  /*0650*/  LDS.S8 R25, [R7+0x1a0] ;  /* 0x0001a00007197984 */ /* 0x000ea20000000200 */
[----:B-----5:R-:W-:-:S03]  /*0660*/  VIADD R20, R20, -UR17 ;  /* 0x8000001114147c36 */ /* 0x020fc60008000000 */
[----:B------:R-:W3:Y:S01]  /*0670*/  LDS.S8 R24, [R6+0xd] ;  /* 0x00000d0006187984 */ /* 0x000ee20000000200 */
[----:B------:R-:W-:-:S03]  /*0680*/  IMAD R20, R26, R20, R17 ;  /* 0x000000141a147224 */ /* 0x000fc600078e0211 */
[----:B------:R-:W4:Y:S04]  /*0690*/  LDS.S8 R18, [R7+0x1c0] ;  /* 0x0001c00007127984 */ /* 0x000f280000000200 */
[----:B------:R-:W5:Y:S01]  /*06a0*/  LDS.S8 R17, [R6+0xe] ;  /* 0x00000e0006117984 */ /* 0x000f620000000200 */
[----:B------:R-:W-:-:S03]  /*06b0*/  IADD3 R27, PT, PT, R16, -UR16, RZ ;  /* 0x80000010101b7c10 */ /* 0x000fc6000fffe0ff */
[----:B------:R-:W5:Y:S01]  /*06c0*/  LDS.S8 R16, [R6+0xf] ;  /* 0x00000f0006107984 */ /* 0x000f620000000200 */
[----:B------:R-:W-:-:S03]  /*06d0*/  VIADD R12, R12, -UR17 ;  /* 0x800000110c0c7c36 */ /* 0x000fc60008000000 */
[----:B------:R-:W5:Y:S01]  /*06e0*/  LDS.S8 R19, [R7+0x1e0] ;  /* 0x0001e00007137984 */ /* 0x000f620000000200 */
[----:B------:R-:W-:Y:S02]  /*06f0*/  IMAD R12, R27, R12, R20 ;  /* 0x0000000c1b0c7224 */ /* 0x000fe400078e0214 */
[----:B------:R-:W-:Y:S01]  /*0700*/  VIADD R27, R11, -UR16 ;  /* 0x800000100b1b7c36 */ /* 0x000fe20008000000 */
[----:B------:R-:W5:Y:S01]  /*0710*/  LDS.S8 R20, [R7+0x200] ;  /* 0x0002000007147984 */ /* 0x000f620000000200 */
[----:B------:R-:W-:-:S03]  /*0720*/  IADD3 R22, PT, PT, R22, -UR17, RZ ;  /* 0x8000001116167c10 */ /* 0x000fc6000fffe0ff */
[----:B------:R-:W5:Y:S01]  /*0730*/  LDS.S8 R11, [R6+0x10] ;  /* 0x00001000060b7984 */ /* 0x000f620000000200 */
[----:B------:R-:W-:Y:S02]  /*0740*/  VIADD R13, R13, -UR16 ;  /* 0x800000100d0d7c36 */ /* 0x000fe40008000000 */
[----:B------:R-:W-:Y:S02]  /*0750*/  IMAD R12, R27, R22, R12 ;  /* 0x000000161b0c7224 */ /* 0x000fe400078e020c */
[----:B------:R-:W-:Y:S01]  /*0760*/  VIADD R23, R23, -UR17 ;  /* 0x8000001117177c36 */ /* 0x000fe20008000000 */
[----:B------:R-:W-:Y:S03]  /*0770*/  LDS.S8 R22, [R6+0x11] ;  /* 0x0000110006167984 */ /* 0x000fe60000000200 */
[----:B------:R-:W-:Y:S02]  /*0780*/  IMAD R13, R13, R23, R12 ;  /* 0x000000170d0d7224 */ /* 0x000fe400078e020c */
[----:B------:R-:W5:Y:S01]  /*0790*/  LDS.S8 R12, [R7+0x220] ;  /* 0x00022000070c7984 */ /* 0x000f620000000200 */
[----:B0-----:R-:W-:Y:S01]  /*07a0*/  IADD3 R14, PT, PT, R14, -UR16, RZ ;  /* 0x800000100e0e7c10 */ /* 0x001fe2000fffe0ff */
[----:B-1----:R-:W-:Y:S01]  /*07b0*/  VIADD R15, R15, -UR17 ;  /* 0x800000110f0f7c36 */ /* 0x002fe20008000000 */
[----:B--2---:R-:W-:Y:S01]  /*07c0*/  IADD3 R25, PT, PT, R25, -UR17, RZ ;  /* 0x8000001119197c10 */ /* 0x004fe2000fffe0ff */
[----:B------:R-:W-:Y:S01]  /*07d0*/  LDS.S8 R23, [R7+0x280] ;  /* 0x0002800007177984 */ /* 0x000fe20000000200 */
[----:B---3--:R-:W-:-:S02]  /*07e0*/  VIADD R24, R24, -UR16 ;  /* 0x8000001018187c36 */ /* 0x008fc40008000000 */
[----:B------:R-:W-:Y:S02]  /*07f0*/  IMAD R15, R14, R15, R13 ;  /* 0x0000000f0e0f7224 */ /* 0x000fe400078e020d */
[----:B----4-:R-:W-:Y:S01]  /*0800*/  VIADD R18, R18, -UR17 ;  /* 0x8000001112127c36 */ /* 0x010fe20008000000 */
[----:B------:R-:W0:Y:S01]  /*0810*/  LDS.S8 R13, [R6+0x12] ;  /* 0x00001200060d7984 */ /* 0x000e220000000200 */
[----:B------:R-:W-:Y:S02]  /*0820*/  IMAD R15, R24, R25, R15 ;  /* 0x00000019180f7224 */ /* 0x000fe400078e020f */
[----:B-----5:R-:W-:Y:S01]  /*0830*/  VIADD R26, R17, -UR16 ;  /* 0x80000010111a7c36 */ /* 0x020fe20008000000 */
[----:B------:R-:W1:Y:S03]  /*0840*/  LDS.S8 R14, [R7+0x240] ;  /* 0x00024000070e7984 */ /* 0x000e660000000200 */
[----:B------:R-:W-:Y:S01]  /*0850*/  IMAD R15, R26, R18, R15 ;  /* 0x000000121a0f7224 */ /* 0x000fe200078e020f */
[----:B------:R-:W-:Y:S01]  /*0860*/  IADD3 R16, PT, PT, R16, -UR16, RZ ;  /* 0x8000001010107c10 */ /* 0x000fe2000fffe0ff */
[----:B------:R-:W2:Y:S01]  /*0870*/  LDS.S8 R18, [R7+0x260] ;  /* 0x0002600007127984 */ /* 0x000ea20000000200 */
[----:B------:R-:W-:-:S03]  /*0880*/  VIADD R19, R19, -UR17 ;  /* 0x8000001113137c36 */ /* 0x000fc60008000000 */
[----:B------:R-:W3:Y:S01]  /*0890*/  LDS.S8 R17, [R6+0x13] ;  /* 0x0000130006117984 */ /* 0x000ee20000000200 */
[----:B------:R-:W-:-:S03]  /*08a0*/  IMAD R15, R16, R19, R15 ;  /* 0x00000013100f7224 */ /* 0x000fc600078e020f */
[----:B------:R-:W4:Y:S01]  /*08b0*/  LDS.S8 R19, [R6+0x14] ;  /* 0x0000140006137984 */ /* 0x000f220000000200 */
[----:B------:R-:W-:Y:S01]  /*08c0*/  IADD3 R20, PT, PT, R20, -UR17, RZ ;  /* 0x8000001114147c10 */ /* 0x000fe2000fffe0ff */
[----:B------:R-:W-:Y:S02]  /*08d0*/  VIADD R16, R11, -UR16 ;  /* 0x800000100b107c36 */ /* 0x000fe40008000000 */
[----:B------:R-:W5:Y:S04]  /*08e0*/  LDS.S8 R24, [R6+0x15] ;  /* 0x0000150006187984 */ /* 0x000f680000000200 */
[----:B------:R-:W5:Y:S01]  /*08f0*/  LDS.S8 R25, [R7+0x2a0] ;  /* 0x0002a00007197984 */ /* 0x000f620000000200 */
[----:B------:R-:W-:-:S03]  /*0900*/  IMAD R16, R16, R20, R15 ;  /* 0x0000001410107224 */ /* 0x000fc600078e020f */
[----:B------:R-:W5:Y:S04]  /*0910*/  LDS.S8 R26, [R7+0x2c0] ;  /* 0x0002c000071a7984 */ /* 0x000f680000000200 */
[----:B------:R-:W5:Y:S01]  /*0920*/  LDS.S8 R20, [R6+0x16] ;  /* 0x0000160006147984 */ /* 0x000f620000000200 */
[----:B------:R-:W-:-:S03]  /*0930*/  VIADD R12, R12, -UR17 ;  /* 0x800000110c0c7c36 */ /* 0x000fc60008000000 */
[----:B------:R-:W5:Y:S01]  /*0940*/  LDS.S8 R15, [R6+0x17] ;  /* 0x00001700060f7984 */ /* 0x000f620000000200 */
[----:B------:R-:W-:-:S03]  /*0950*/  VIADD R27, R22, -UR16 ;  /* 0x80000010161b7c36 */ /* 0x000fc60008000000 */
[----:B------:R-:W5:Y:S01]  /*0960*/  LDS.S8 R11, [R7+0x2e0] ;  /* 0x0002e000070b7984 */ /* 0x000f620000000200 */
[----:B------:R-:W-:-:S03]  /*0970*/  IMAD R27, R27, R12, R16 ;  /* 0x0000000c1b1b7224 */ /* 0x000fc600078e0210 */
[----:B------:R-:W5:Y:S04]  /*0980*/  LDS.S8 R16, [R6+0x18] ;  /* 0x0000180006107984 */ /* 0x000f680000000200 */
[----:B------:R-:W5:Y:S01]  /*0990*/  LDS.S8 R12, [R7+0x300] ;  /* 0x00030000070c7984 */ /* 0x000f620000000200 */
[----:B0-----:R-:W-:Y:S01]  /*09a0*/  IADD3 R22, PT, PT, R13, -UR16, RZ ;  /* 0x800000100d167c10 */ /* 0x001fe2000fffe0ff */
[----:B-1----:R-:W-:Y:S01]  /*09b0*/  VIADD R14, R14, -UR17 ;  /* 0x800000110e0e7c36 */ /* 0x002fe20008000000 */
[----:B--2---:R-:W-:Y:S01]  /*09c0*/  IADD3 R18, PT, PT, R18, -UR17, RZ ;  /* 0x8000001112127c10 */ /* 0x004fe2000fffe0ff */
[----:B---3--:R-:W-:Y:S01]  /*09d0*/  VIADD R17, R17, -UR16 ;  /* 0x8000001011117c36 */ /* 0x008fe20008000000 */
[----:B------:R-:W-:Y:S01]  /*09e0*/  LDS.S8 R13, [R6+0x19] ;  /* 0x00001900060d7984 */ /* 0x000fe20000000200 */
[----:B------:R-:W-:-:S02]  /*09f0*/  IMAD R14, R22, R14, R27 ;  /* 0x0000000e160e7224 */ /* 0x000fc400078e021b */
[----:B----4-:R-:W-:Y:S02]  /*0a00*/  VIADD R19, R19, -UR16 ;  /* 0x8000001013137c36 */ /* 0x010fe40008000000 */
[----:B------:R-:W-:Y:S02]  /*0a10*/  IMAD R14, R17, R18, R14 ;  /* 0x00000012110e7224 */ /* 0x000fe400078e020e */
[----:B------:R-:W-:Y:S01]  /*0a20*/  VIADD R23, R23, -UR17 ;  /* 0x8000001117177c36 */ /* 0x000fe20008000000 */
[----:B-----5:R-:W-:Y:S01]  /*0a30*/  IADD3 R24, PT, PT, R24, -UR16, RZ ;  /* 0x8000001018187c10 */ /* 0x020fe2000fffe0ff */
[----:B------:R-:W-:Y:S01]  /*0a40*/  LDS.S8 R17, [R6+0x1a] ;  /* 0x00001a0006117984 */ /* 0x000fe20000000200 */
[----:B------:R-:W-:Y:S02]  /*0a50*/  VIADD R25, R25, -UR17 ;  /* 0x8000001119197c36 */ /* 0x000fe40008000000 */
[----:B------:R-:W-:Y:S01]  /*0a60*/  IMAD R19, R19, R23, R14 ;  /* 0x0000001713137224 */ /* 0x000fe200078e020e */
[----:B------:R-:W-:Y:S01]  /*0a70*/  LDS.S8 R18, [R7+0x340] ;  /* 0x0003400007127984 */ /* 0x000fe20000000200 */
[----:B------:R-:W-:-:S03]  /*0a80*/  IADD3 R26, PT, PT, R26, -UR17, RZ ;  /* 0x800000111a1a7c10 */ /* 0x000fc6000fffe0ff */
[----:B------:R-:W0:Y:S01]  /*0a90*/  LDS.S8 R14, [R7+0x320] ;  /* 0x00032000070e7984 */ /* 0x000e220000000200 */
[----:B------:R-:W-:Y:S02]  /*0aa0*/  IMAD R19, R24, R25, R19 ;  /* 0x0000001918137224 */ /* 0x000fe400078e0213 */
[----:B------:R-:W-:Y:S01]  /*0ab0*/  VIADD R20, R20, -UR16 ;  /* 0x8000001014147c36 */ /* 0x000fe20008000000 */
[----:B------:R-:W-:Y:S01]  /*0ac0*/  LDS.S8 R25, [R6+0x1e] ;  /* 0x00001e0006197984 */ /* 0x000fe20000000200 */
[----:B------:R-:W-:Y:S02]  /*0ad0*/  VIADD R22, R15, -UR16 ;  /* 0x800000100f167c36 */ /* 0x000fe40008000000 */
[----:B------:R-:W-:Y:S01]  /*0ae0*/  IMAD R19, R20, R26, R19 ;  /* 0x0000001a14137224 */ /* 0x000fe200078e0213 */
[----:B------:R-:W1:Y:S01]  /*0af0*/  LDS.S8 R15, [R7+0x360] ;  /* 0x00036000070f7984 */ /* 0x000e620000000200 */
[----:B------:R-:W-:-:S03]  /*0b00*/  VIADD R23, R11, -UR17 ;  /* 0x800000110b177c36 */ /* 0x000fc60008000000 */
[----:B------:R-:W2:Y:S01]  /*0b10*/  LDS.S8 R11, [R6+0x1b] ;  /* 0x00001b00060b7984 */ /* 0x000ea20000000200 */
[----:B------:R-:W-:-:S03]  /*0b20*/  IMAD R22, R22, R23, R19 ;  /* 0x0000001716167224 */ /* 0x000fc600078e0213 */
[----:B------:R-:W3:Y:S01]  /*0b30*/  LDS.S8 R19, [R7+0x380] ;  /* 0x0003800007137984 */ /* 0x000ee20000000200 */
[----:B------:R-:W-:Y:S01]  /*0b40*/  IADD3 R23, PT, PT, R16, -UR16, RZ ;  /* 0x8000001010177c10 */ /* 0x000fe2000fffe0ff */
[----:B------:R-:W-:Y:S02]  /*0b50*/  VIADD R24, R12, -UR17 ;  /* 0x800000110c187c36 */ /* 0x000fe40008000000 */
[----:B------:R-:W4:Y:S04]  /*0b60*/  LDS.S8 R20, [R6+0x1c] ;  /* 0x00001c0006147984 */ /* 0x000f280000000200 */
[----:B------:R-:W5:Y:S01]  /*0b70*/  LDS.S8 R16, [R6+0x1d] ;  /* 0x00001d0006107984 */ /* 0x000f620000000200 */
[----:B------:R-:W-:-:S03]  /*0b80*/  IMAD R26, R23, R24, R22 ;  /* 0x00000018171a7224 */ /* 0x000fc600078e0216 */
[----:B------:R-:W5:Y:S04]  /*0b90*/  LDS.S8 R12, [R7+0x3a0] ;  /* 0x0003a000070c7984 */ /* 0x000f680000000200 */
[----:B------:R-:W5:Y:S04]  /*0ba0*/  LDS.S8 R24, [R7+0x3c0] ;  /* 0x0003c00007187984 */ /* 0x000f680000000200 */
[----:B------:R-:W5:Y:S04]  /*0bb0*/  LDS.S8 R23, [R6+0x1f] ;  /* 0x00001f0006177984 */ /* 0x000f680000000200 */
[----:B------:R-:W5:Y:S01]  /*0bc0*/  LDS.S8 R22, [R7+0x3e0] ;  /* 0x0003e00007167984 */ /* 0x000f620000000200 */
[----:B0-----:R-:W-:Y:S01]  /*0bd0*/  IADD3 R14, PT, PT, R14, -UR17, RZ ;  /* 0x800000110e0e7c10 */ /* 0x001fe2000fffe0ff */
[----:B------:R-:W-:-:S02]  /*0be0*/  VIADD R13, R13, -UR16 ;  /* 0x800000100d0d7c36 */ /* 0x000fc40008000000 */
[----:B------:R-:W-:Y:S02]  /*0bf0*/  VIADD R18, R18, -UR17 ;  /* 0x8000001112127c36 */ /* 0x000fe40008000000 */
[----:B------:R-:W-:Y:S02]  /*0c00*/  IMAD R13, R13, R14, R26 ;  /* 0x0000000e0d0d7224 */ /* 0x000fe400078e021a */
[----:B------:R-:W-:Y:S02]  /*0c10*/  VIADD R14, R17, -UR16 ;  /* 0x80000010110e7c36 */ /* 0x000fe40008000000 */
[----:B-1----:R-:W-:Y:S01]  /*0c20*/  VIADD R15, R15, -UR17 ;  /* 0x800000110f0f7c36 */ /* 0x002fe20008000000 */
[----:B--2---:R-:W-:Y:S01]  /*0c30*/  IADD3 R26, PT, PT, R11, -UR16, RZ ;  /* 0x800000100b1a7c10 */ /* 0x004fe2000fffe0ff */
[----:B------:R-:W-:Y:S01]  /*0c40*/  IMAD R13, R14, R18, R13 ;  /* 0x000000120e0d7224 */ /* 0x000fe200078e020d */
[----:B------:R-:W-:Y:S01]  /*0c50*/  UIADD3 UR4, UPT, UPT, UR4, 0x1, URZ ;  /* 0x0000000104047890 */ /* 0x000fe2000fffe0ff */
[----:B---3--:R-:W-:-:S02]  /*0c60*/  IADD3 R19, PT, PT, R19, -UR17, RZ ;  /* 0x8000001113137c10 */ /* 0x008fc4000fffe0ff */
[----:B------:R-:W-:Y:S02]  /*0c70*/  IMAD R13, R26, R15, R13 ;  /* 0x0000000f1a0d7224 */ /* 0x000fe400078e020d */
[----:B----4-:R-:W-:Y:S01]  /*0c80*/  VIADD R20, R20, -UR16 ;  /* 0x8000001014147c36 */ /* 0x010fe20008000000 */
[----:B------:R-:W-:Y:S01]  /*0c90*/  UISETP.NE.AND UP0, UPT, UR4, URZ, UPT ;  /* 0x000000ff0400728c */ /* 0x000fe2000bf05270 */
[----:B-----5:R-:W-:Y:S02]  /*0ca0*/  VIADD R16, R16, -UR16 ;  /* 0x8000001010107c36 */ /* 0x020fe40008000000 */
[----:B------:R-:W-:Y:S02]  /*0cb0*/  IMAD R13, R20, R19, R13 ;  /* 0x00000013140d7224 */ /* 0x000fe400078e020d */
[----:B------:R-:W-:Y:S01]  /*0cc0*/  VIADD R12, R12, -UR17 ;  /* 0x800000110c0c7c36 */ /* 0x000fe20008000000 */
[----:B------:R-:W-:Y:S01]  /*0cd0*/  IADD3 R25, PT, PT, R25, -UR16, RZ ;  /* 0x8000001019197c10 */ /* 0x000fe2000fffe0ff */
[----:B------:R-:W-:-:S02]  /*0ce0*/  VIADD R24, R24, -UR17 ;  /* 0x8000001118187c36 */ /* 0x000fc40008000000 */
[----:B------:R-:W-:Y:S01]  /*0cf0*/  IMAD R12, R16, R12, R13 ;  /* 0x0000000c100c7224 */ /* 0x000fe200078e020d */
[----:B------:R-:W-:-:S03]  /*0d00*/  IADD3 R23, PT, PT, R23, -UR16, RZ ;  /* 0x8000001017177c10 */ /* 0x000fc6000fffe0ff */
[----:B------:R-:W-:Y:S02]  /*0d10*/  IMAD R12, R25, R24, R12 ;  /* 0x00000018190c7224 */ /* 0x000fe400078e020c */
[----:B------:R-:W-:Y:S01]  /*0d20*/  VIADD R22, R22, -UR17 ;  /* 0x8000001116167c36 */ /* 0x000fe20008000000 */
[----:B------:R-:W-:Y:S01]  /*0d30*/  IADD3 R8, PT, PT, R8, 0x20, RZ ;  /* 0x0000002008087810 */ /* 0x000fe20007ffe0ff */
[----:B------:R-:W-:Y:S01]  /*0d40*/  VIADD R3, R3, 0x20 ;  /* 0x0000002003037836 */ /* 0x000fe20000000000 */
[----:B------:R-:W-:Y:S01]  /*0d50*/  IADD3 R21, PT, PT, R21, 0x20, RZ ;  /* 0x0000002015157810 */ /* 0x000fe20007ffe0ff */
[----:B------:R-:W-:Y:S02]  /*0d60*/  IMAD R11, R23, R22, R12 ;  /* 0x00000016170b7224 */ /* 0x000fe400078e020c */
[----:B------:R-:W-:Y:S01]  /*0d70*/  IMAD R9, R0, 0x20, R9 ;  /* 0x0000002000097824 */ /* 0x000fe200078e0209 */
[----:B------:R-:W-:Y:S06]  /*0d80*/  BAR.SYNC.DEFER_BLOCKING 0x0 ;  /* 0x0000000000007b1d */ /* 0x000fec0000010000 */
[----:B------:R-:W-:Y:S05]  /*0d90*/  BRA.U UP0, `(.L_x_1) ;  /* 0xfffffff500207547 */ /* 0x000fea000b83ffff */
[----:B------:R-:W-:-:S07]  /*0da0*/  I2FP.F32.S32 R11, R11 ;  /* 0x0000000b000b7245 */ /* 0x000fce0000201400 */
.L_x_0:
[----:B------:R-:W0:Y:S02]  /*0db0*/  LDCU.64 UR4, c[0x0][0x398] ;  /* 0x00007300ff0477ac */ /* 0x000e240008000a00 */
[----:B0-----:R-:W-:-:S04]  /*0dc0*/  ISETP.GE.AND P0, PT, R5, UR5, PT ;  /* 0x0000000505007c0c */ /* 0x001fc8000bf06270 */
[----:B------:R-:W-:-:S13]  /*0dd0*/  ISETP.GE.OR P0, PT, R2, UR4, P0 ;  /* 0x0000000402007c0c */ /* 0x000fda0008706670 */
[----:B------:R-:W-:Y:S05]  /*0de0*/  @P0 EXIT ;  /* 0x000000000000094d */ /* 0x000fea0003800000 */
[----:B------:R-:W0:Y:S01]  /*0df0*/  LDC.64 R6, c[0x0][0x3a8] ;  /* 0x0000ea00ff067b82 */ /* 0x000e220000000a00 */
[----:B------:R-:W1:Y:S01]  /*0e00*/  LDCU UR4, c[0x0][0x3a4] ;  /* 0x00007480ff0477ac */ /* 0x000e620008000800 */
[----:B------:R-:W-:Y:S01]  /*0e10*/  BSSY.RECONVERGENT B0, `(.L_x_2) ;  /* 0x000000e000007945 */ /* 0x000fe20003800200 */
[----:B-1----:R-:W-:Y:S01]  /*0e20*/  FMUL R11, R11, UR4 ;  /* 0x000000040b0b7c20 */ /* 0x002fe20008400000 */
[----:B0-----:R-:W0:Y:S03]  /*0e30*/  MUFU.RCP R4, R7 ;  /* 0x0000000700047308 */ /* 0x001e260000001000 */
[----:B------:R-:W-:-:S05]  /*0e40*/  FMUL R0, R11, R6 ;  /* 0x000000060b007220 */ /* 0x000fca0000400000 */
[----:B------:R-:W1:Y:S01]  /*0e50*/  FCHK P0, R0, R7 ;  /* 0x0000000700007302 */ /* 0x000e620000000000 */
[----:B0-----:R-:W-:-:S04]  /*0e60*/  FFMA R3, R4, -R7, 1 ;  /* 0x3f80000004037423 */ /* 0x001fc80000000807 */
[----:B------:R-:W-:-:S04]  /*0e70*/  FFMA R3, R4, R3, R4 ;  /* 0x0000000304037223 */ /* 0x000fc80000000004 */
[----:B------:R-:W-:-:S04]  /*0e80*/  FFMA R4, R0, R3, RZ ;  /* 0x0000000300047223 */ /* 0x000fc800000000ff */
[----:B------:R-:W-:-:S04]  /*0e90*/  FFMA R6, R4, -R7, R0 ;  /* 0x8000000704067223 */ /* 0x000fc80000000000 */
[----:B------:R-:W-:Y:S01]  /*0ea0*/  FFMA R3, R3, R6, R4 ;  /* 0x0000000603037223 */ /* 0x000fe20000000004 */
[----:B-1----:R-:W-:Y:S06]  /*0eb0*/  @!P0 BRA `(.L_x_3) ;  /* 0x00000000000c8947 */ /* 0x002fec0003800000 */
[----:B------:R-:W-:-:S07]  /*0ec0*/  MOV R4, 0xee0 ;  /* 0x00000ee000047802 */ /* 0x000fce0000000f00 */
[----:B------:R-:W-:Y:S05]  /*0ed0*/  CALL.REL.NOINC `($__internal_0_$__cuda_sm3x_div_rn_noftz_f32_slowpath) ;  /* 0x0000000000c07944 */ /* 0x000fea0003c00000 */
[----:B------:R-:W-:-:S07]  /*0ee0*/  MOV R3, R0 ;  /* 0x0000000000037202 */ /* 0x000fce0000000f00 */
.L_x_3:
[----:B------:R-:W-:Y:S05]  /*0ef0*/  BSYNC.RECONVERGENT B0 ;  /* 0x0000000000007941 */ /* 0x000fea0003800200 */
.L_x_2:
[----:B------:R-:W0:Y:S01]  /*0f00*/  LDCU UR4, c[0x0][0x3b8] ;  /* 0x00007700ff0477ac */ /* 0x000e220008000800 */
[----:B------:R-:W-:Y:S01]  /*0f10*/  BSSY.RECONVERGENT B0, `(.L_x_4) ;  /* 0x0000021000007945 */ /* 0x000fe20003800200 */
[----:B0-----:R-:W-:-:S05]  /*0f20*/  I2FP.F32.S32 R0, UR4 ;  /* 0x0000000400007c45 */ /* 0x001fca0008201400 */
[----:B------:R-:W-:Y:S01]  /*0f30*/  FADD R3, R0, R3 ;  /* 0x0000000300037221 */ /* 0x000fe20000000000 */
[----:B------:R-:W-:-:S04]  /*0f40*/  IMAD.MOV.U32 R0, RZ, RZ, RZ ;  /* 0x000000ffff007224 */ /* 0x000fc800078e00ff */
[----:B------:R-:W-:-:S13]  /*0f50*/  FSETP.NAN.AND P0, PT, |R3|, |R3|, PT ;  /* 0x400000030300720b */ /* 0x000fda0003f08200 */
[----:B------:R-:W-:Y:S05]  /*0f60*/  @P0 BRA `(.L_x_5) ;  /* 0x00000000006c0947 */ /* 0x000fea0003800000 */
[----:B------:R-:W-:Y:S02]  /*0f70*/  FSETP.GE.AND P0, PT, R3, 9.22337203685477580800e+18, PT ;  /* 0x5f0000000300780b */ /* 0x000fe40003f06000 */
[----:B------:R-:W-:-:S11]  /*0f80*/  MOV R0, 0xffffffff ;  /* 0xffffffff00007802 */ /* 0x000fd60000000f00 */
[----:B------:R-:W-:Y:S05]  /*0f90*/  @P0 BRA `(.L_x_5) ;  /* 0x0000000000600947 */ /* 0x000fea0003800000 */
[----:B------:R-:W-:Y:S01]  /*0fa0*/  FSETP.GTU.AND P0, PT, R3, -9.22337203685477580800e+18, PT ;  /* 0xdf0000000300780b */ /* 0x000fe20003f0c000 */
[----:B------:R-:W-:-:S12]  /*0fb0*/  IMAD.MOV.U32 R0, RZ, RZ, RZ ;  /* 0x000000ffff007224 */ /* 0x000fd800078e00ff */
[----:B------:R-:W-:Y:S05]  /*0fc0*/  @!P0 BRA `(.L_x_5) ;  /* 0x0000000000548947 */ /* 0x000fea0003800000 */
[----:B------:R-:W-:Y:S01]  /*0fd0*/  SHF.R.U32.HI R0, RZ, 0x17, R3 ;  /* 0x00000017ff007819 */ /* 0x000fe20000011603 */
[----:B------:R-:W-:Y:S01]  /*0fe0*/  BSSY.RECONVERGENT B1, `(.L_x_6) ;  /* 0x0000011000017945 */ /* 0x000fe20003800200 */
[----:B------:R-:W-:Y:S01]  /*0ff0*/  HFMA2 R7, -RZ, RZ, 0, 0 ;  /* 0x00000000ff077431 */ /* 0x000fe200000001ff */
[----:B------:R-:W-:Y:S01]  /*1000*/  ISETP.GE.AND P1, PT, R3, RZ, PT ;  /* 0x000000ff0300720c */ /* 0x000fe20003f26270 */
[----:B------:R-:W-:Y:S01]  /*1010*/  IMAD.MOV.U32 R4, RZ, RZ, RZ ;  /* 0x000000ffff047224 */ /* 0x000fe200078e00ff */
[----:B------:R-:W-:-:S04]  /*1020*/  LOP3.LUT R6, R0, 0xff, RZ, 0xc0, !PT ;  /* 0x000000ff00067812 */ /* 0x000fc800078ec0ff */
[----:B------:R-:W-:-:S13]  /*1030*/  ISETP.GE.U32.AND P0, PT, R6, 0x7e, PT ;  /* 0x0000007e0600780c */ /* 0x000fda0003f06070 */
[----:B------:R-:W-:Y:S05]  /*1040*/  @!P0 BRA `(.L_x_7) ;  /* 0x0000000000288947 */ /* 0x000fea0003800000 */
[----:B------:R-:W-:Y:S02]  /*1050*/  ISETP.NE.AND P0, PT, R6, 0xbd, PT ;  /* 0x000000bd0600780c */ /* 0x000fe40003f05270 */
[----:B------:R-:W-:Y:S02]  /*1060*/  SHF.L.U32 R0, R3, 0x7, RZ ;  /* 0x0000000703007819 */ /* 0x000fe400000006ff */
[----:B------:R-:W-:Y:S02]  /*1070*/  MOV R7, RZ ;  /* 0x000000ff00077202 */ /* 0x000fe40000000f00 */
[----:B------:R-:W-:-:S04]  /*1080*/  LOP3.LUT R3, R0, 0x3fffff80, RZ, 0xc0, !PT ;  /* 0x3fffff8000037812 */ /* 0x000fc800078ec0ff */
[----:B------:R-:W-:-:S03]  /*1090*/  LOP3.LUT R8, R3, 0x40000000, RZ, 0xfc, !PT ;  /* 0x4000000003087812 */ /* 0x000fc600078efcff */
[C---:B------:R-:W-:Y:S01]  /*10a0*/  @P0 VIADD R0, R6.reuse, 0xffffff83 ;  /* 0xffffff8306000836 */ /* 0x040fe20000000000 */
[----:B------:R-:W-:-:S04]  /*10b0*/  @P0 IADD3 R3, PT, PT, -R6, 0xbd, RZ ;  /* 0x000000bd06030810 */ /* 0x000fc80007ffe1ff */
[--C-:B------:R-:W-:Y:S02]  /*10c0*/  @P0 SHF.L.U64.HI R0, RZ, R0, R8.reuse ;  /* 0x00000000ff000219 */ /* 0x100fe40000010208 */
[----:B------:R-:W-:Y:S02]  /*10d0*/  @P0 SHF.R.U64 R7, RZ, R3, R8 ;  /* 0x00000003ff070219 */ /* 0x000fe40000001208 */
[----:B------:R-:W-:-:S07]  /*10e0*/  @P0 SHF.R.U32.HI R4, RZ, 0x1f, R0 ;  /* 0x0000001fff040819 */ /* 0x000fce0000011600 */
.L_x_7:
[----:B------:R-:W-:Y:S05]  /*10f0*/  BSYNC.RECONVERGENT B1 ;  /* 0x0000000000017941 */ /* 0x000fea0003800200 */
.L_x_6:
[----:B------:R-:W-:-:S05]  /*1100*/  IMAD.IADD R0, R7, 0x1, R4 ;  /* 0x0000000107007824 */ /* 0x000fca00078e0204 */
[----:B------:R-:W-:-:S07]  /*1110*/  @!P1 IADD3 R0, PT, PT, -R0, RZ, RZ ;  /* 0x000000ff00009210 */ /* 0x000fce0007ffe1ff */
.L_x_5:
[----:B------:R-:W-:Y:S05]  /*1120*/  BSYNC.RECONVERGENT B0 ;  /* 0x0000000000007941 */ /* 0x000fea0003800200 */
.L_x_4:
[----:B------:R-:W0:Y:S01]  /*1130*/  LDCU UR6, c[0x0][0x39c] ;  /* 0x00007380ff0677ac */ /* 0x000e220008000800 */
[C---:B------:R-:W-:Y:S02]  /*1140*/  ISETP.GE.AND P1, PT, R0.reuse, -0x80, PT ;  /* 0xffffff800000780c */ /* 0x040fe40003f26270 */
[C---:B------:R-:W-:Y:S01]  /*1150*/  ISETP.GT.AND P0, PT, R0.reuse, 0x7f, PT ;  /* 0x0000007f0000780c */ /* 0x040fe20003f04270 */
[----:B------:R-:W1:Y:S01]  /*1160*/  LDCU.64 UR4, c[0x0][0x390] ;  /* 0x00007200ff0477ac */ /* 0x000e620008000a00 */
[----:B------:R-:W-:Y:S01]  /*1170*/  SEL R0, R0, 0xff80, P1 ;  /* 0x0000ff8000007807 */ /* 0x000fe20000800000 */
[----:B0-----:R-:W-:-:S03]  /*1180*/  IMAD R2, R2, UR6, R5 ;  /* 0x0000000602027c24 */ /* 0x001fc6000f8e0205 */
[----:B------:R-:W-:Y:S02]  /*1190*/  SEL R5, R0, 0x7f, !P0 ;  /* 0x0000007f00057807 */ /* 0x000fe40004000000 */
[----:B-1----:R-:W-:-:S05]  /*11a0*/  IADD3 R2, P2, PT, R2, UR4, RZ ;  /* 0x0000000402027c10 */ /* 0x002fca000ff5e0ff */
[----:B------:R-:W-:-:S05]  /*11b0*/  IMAD.X R3, RZ, RZ, UR5, P2 ;  /* 0x00000005ff037e24 */ /* 0x000fca00090e06ff */
[----:B------:R-:W-:Y:S01]  /*11c0*/  STG.E.U8 desc[UR8][R2.64], R5 ;  /* 0x0000000502007986 */ /* 0x000fe2000c101108 */
[----:B------:R-:W-:Y:S05]  /*11d0*/  EXIT ;  /* 0x000000000000794d */ /* 0x000fea0003800000 */
        .weak           $__internal_0_$__cuda_sm3x_div_rn_noftz_f32_slowpath
        .type           $__internal_0_$__cuda_sm3x_div_rn_noftz_f32_slowpath,@function
        .size           $__internal_0_$__cuda_sm3x_div_rn_noftz_f32_slowpath,(.L_x_20 - $__internal_0_$__cuda_sm3x_div_rn_noftz_f32_slowpath)
$__internal_0_$__cuda_sm3x_div_rn_noftz_f32_slowpath:
[----:B------:R-:W0:Y:S01]  /*11e0*/  LDC R3, c[0x0][0x3ac] ;  /* 0x0000eb00ff037b82 */ /* 0x000e220000000800 */
[----:B------:R-:W-:Y:S01]  /*11f0*/  SHF.R.U32.HI R6, RZ, 0x17, R0 ;  /* 0x00000017ff067819 */ /* 0x000fe20000011600 */
[----:B------:R-:W1:Y:S01]  /*1200*/  LDCU UR4, c[0x0][0x3ac] ;  /* 0x00007580ff0477ac */ /* 0x000e620008000800 */
[----:B------:R-:W-:Y:S02]  /*1210*/  BSSY.RECONVERGENT B1, `(.L_x_8) ;  /* 0x0000064000017945 */ /* 0x000fe40003800200 */
[----:B------:R-:W-:Y:S02]  /*1220*/  LOP3.LUT R12, R6, 0xff, RZ, 0xc0, !PT ;  /* 0x000000ff060c7812 */ /* 0x000fe400078ec0ff */
[----:B------:R-:W-:-:S03]  /*1230*/  MOV R6, R0 ;  /* 0x0000000000067202 */ /* 0x000fc60000000f00 */
[----:B------:R-:W-:Y:S02]  /*1240*/  VIADD R11, R12, 0xffffffff ;  /* 0xffffffff0c0b7836 */ /* 0x000fe40000000000 */
[----:B-1----:R-:W-:Y:S01]  /*1250*/  IMAD.U32 R9, RZ, RZ, UR4 ;  /* 0x00000004ff097e24 */ /* 0x002fe2000f8e00ff */
[----:B0-----:R-:W-:-:S04]  /*1260*/  SHF.R.U32.HI R7, RZ, 0x17, R3 ;  /* 0x00000017ff077819 */ /* 0x001fc80000011603 */
[----:B------:R-:W-:-:S04]  /*1270*/  LOP3.LUT R7, R7, 0xff, RZ, 0xc0, !PT ;  /* 0x000000ff07077812 */ /* 0x000fc800078ec0ff */
[----:B------:R-:W-:-:S04]  /*1280*/  IADD3 R10, PT, PT, R7, -0x1, RZ ;  /* 0xffffffff070a7810 */ /* 0x000fc80007ffe0ff */
[----:B------:R-:W-:-:S04]  /*1290*/  ISETP.GT.U32.AND P0, PT, R10, 0xfd, PT ;  /* 0x000000fd0a00780c */ /* 0x000fc80003f04070 */
[----:B------:R-:W-:-:S13]  /*12a0*/  ISETP.GT.U32.OR P0, PT, R11, 0xfd, P0 ;  /* 0x000000fd0b00780c */ /* 0x000fda0000704470 */
[----:B------:R-:W-:Y:S01]  /*12b0*/  @!P0 MOV R8, RZ ;  /* 0x000000ff00088202 */ /* 0x000fe20000000f00 */
[----:B------:R-:W-:Y:S06]  /*12c0*/  @!P0 BRA `(.L_x_9) ;  /* 0x00000000005c8947 */ /* 0x000fec0003800000 */
[----:B------:R-:W-:Y:S02]  /*12d0*/  FSETP.GTU.FTZ.AND P1, PT, |R3|, +INF , PT ;  /* 0x7f8000000300780b */ /* 0x000fe40003f3c200 */
[----:B------:R-:W-:-:S04]  /*12e0*/  FSETP.GTU.FTZ.AND P0, PT, |R0|, +INF , PT ;  /* 0x7f8000000000780b */ /* 0x000fc80003f1c200 */
[----:B------:R-:W-:-:S13]  /*12f0*/  PLOP3.LUT P0, PT, P0, P1, PT, 0xf8, 0x8f ;  /* 0x00000000008f781c */ /* 0x000fda0000703f70 */
[----:B------:R-:W-:Y:S05]  /*1300*/  @P0 BRA `(.L_x_10) ;  /* 0x00000004004c0947 */ /* 0x000fea0003800000 */
[----:B------:R-:W-:-:S13]  /*1310*/  LOP3.LUT P0, RZ, R9, 0x7fffffff, R6, 0xc8, !PT ;  /* 0x7fffffff09ff7812 */ /* 0x000fda000780c806 */
[----:B------:R-:W-:Y:S05]  /*1320*/  @!P0 BRA `(.L_x_11) ;  /* 0x00000004003c8947 */ /* 0x000fea0003800000 */
[C---:B------:R-:W-:Y:S02]  /*1330*/  FSETP.NEU.FTZ.AND P2, PT, |R0|.reuse, +INF , PT ;  /* 0x7f8000000000780b */ /* 0x040fe40003f5d200 */
[----:B------:R-:W-:Y:S02]  /*1340*/  FSETP.NEU.FTZ.AND P1, PT, |R3|, +INF , PT ;  /* 0x7f8000000300780b */ /* 0x000fe40003f3d200 */
[----:B------:R-:W-:-:S11]  /*1350*/  FSETP.NEU.FTZ.AND P0, PT, |R0|, +INF , PT ;  /* 0x7f8000000000780b */ /* 0x000fd60003f1d200 */
[----:B------:R-:W-:Y:S05]  /*1360*/  @!P1 BRA !P2, `(.L_x_11) ;  /* 0x00000004002c9947 */ /* 0x000fea0005000000 */
[----:B------:R-:W-:-:S04]  /*1370*/  LOP3.LUT P2, RZ, R6, 0x7fffffff, RZ, 0xc0, !PT ;  /* 0x7fffffff06ff7812 */ /* 0x000fc8000784c0ff */
[----:B------:R-:W-:-:S13]  /*1380*/  PLOP3.LUT P1, PT, P1, P2, PT, 0x2f, 0xf2 ;  /* 0x0000000000f2781c */ /* 0x000fda0000f24577 */
[----:B------:R-:W-:Y:S05]  /*1390*/  @P1 BRA `(.L_x_12) ;  /* 0x0000000400181947 */ /* 0x000fea0003800000 */
[----:B------:R-:W-:-:S04]  /*13a0*/  LOP3.LUT P1, RZ, R9, 0x7fffffff, RZ, 0xc0, !PT ;  /* 0x7fffffff09ff7812 */ /* 0x000fc8000782c0ff */
[----:B------:R-:W-:-:S13]  /*13b0*/  PLOP3.LUT P0, PT, P0, P1, PT, 0x2f, 0xf2 ;  /* 0x0000000000f2781c */ /* 0x000fda0000702577 */
[----:B------:R-:W-:Y:S05]  /*13c0*/  @P0 BRA `(.L_x_13) ;  /* 0x0000000400000947 */ /* 0x000fea0003800000 */
[----:B------:R-:W-:Y:S02]  /*13d0*/  ISETP.GE.AND P0, PT, R11, RZ, PT ;  /* 0x000000ff0b00720c */ /* 0x000fe40003f06270 */
[----:B------:R-:W-:-:S11]  /*13e0*/  ISETP.GE.AND P1, PT, R10, RZ, PT ;  /* 0x000000ff0a00720c */ /* 0x000fd60003f26270 */
[----:B------:R-:W-:Y:S01]  /*13f0*/  @P0 IMAD.MOV.U32 R8, RZ, RZ, RZ ;  /* 0x000000ffff080224 */ /* 0x000fe200078e00ff */
[----:B------:R-:W-:Y:S01]  /*1400*/  @!P0 MOV R8, 0xffffffc0 ;  /* 0xffffffc000088802 */ /* 0x000fe20000000f00 */
[----:B------:R-:W-:Y:S01]  /*1410*/  @!P0 FFMA R6, R0, 1.84467440737095516160e+19, RZ ;  /* 0x5f80000000068823 */ /* 0x000fe200000000ff */
[----:B------:R-:W-:-:S03]  /*1420*/  @!P1 FFMA R9, R3, 1.84467440737095516160e+19, RZ ;  /* 0x5f80000003099823 */ /* 0x000fc600000000ff */
[----:B------:R-:W-:-:S07]  /*1430*/  @!P1 VIADD R8, R8, 0x40 ;  /* 0x0000004008089836 */ /* 0x000fce0000000000 */
.L_x_9:
[----:B------:R-:W-:Y:S01]  /*1440*/  LEA R0, R7, 0xc0800000, 0x17 ;  /* 0xc080000007007811 */ /* 0x000fe200078eb8ff */
[----:B------:R-:W-:Y:S01]  /*1450*/  VIADD R3, R12, 0xffffff81 ;  /* 0xffffff810c037836 */ /* 0x000fe20000000000 */
[----:B------:R-:W-:Y:S02]  /*1460*/  BSSY.RECONVERGENT B2, `(.L_x_14) ;  /* 0x0000035000027945 */ /* 0x000fe40003800200 */
[----:B------:R-:W-:Y:S01]  /*1470*/  IADD3 R9, PT, PT, -R0, R9, RZ ;  /* 0x0000000900097210 */ /* 0x000fe20007ffe1ff */
[C---:B------:R-:W-:Y:S01]  /*1480*/  IMAD R0, R3.reuse, -0x800000, R6 ;  /* 0xff80000003007824 */ /* 0x040fe200078e0206 */
[----:B------:R-:W-:Y:S02]  /*1490*/  IADD3 R7, PT, PT, R3, 0x7f, -R7 ;  /* 0x0000007f03077810 */ /* 0x000fe40007ffe807 */
[----:B------:R-:W0:Y:S01]  /*14a0*/  MUFU.RCP R10, R9 ;  /* 0x00000009000a7308 */ /* 0x000e220000001000 */
[----:B------:R-:W-:Y:S01]  /*14b0*/  FADD.FTZ R11, -R9, -RZ ;  /* 0x800000ff090b7221 */ /* 0x000fe20000010100 */
[----:B------:R-:W-:-:S03]  /*14c0*/  IADD3 R7, PT, PT, R7, R8, RZ ;  /* 0x0000000807077210 */ /* 0x000fc60007ffe0ff */
[----:B0-----:R-:W-:-:S04]  /*14d0*/  FFMA R13, R10, R11, 1 ;  /* 0x3f8000000a0d7423 */ /* 0x001fc8000000000b */
[----:B------:R-:W-:-:S04]  /*14e0*/  FFMA R15, R10, R13, R10 ;  /* 0x0000000d0a0f7223 */ /* 0x000fc8000000000a */
[----:B------:R-:W-:-:S04]  /*14f0*/  FFMA R6, R0, R15, RZ ;  /* 0x0000000f00067223 */ /* 0x000fc800000000ff */
[----:B------:R-:W-:-:S04]  /*1500*/  FFMA R13, R11, R6, R0 ;  /* 0x000000060b0d7223 */ /* 0x000fc80000000000 */
[----:B------:R-:W-:-:S04]  /*1510*/  FFMA R6, R15, R13, R6 ;  /* 0x0000000d0f067223 */ /* 0x000fc80000000006 */
[----:B------:R-:W-:-:S04]  /*1520*/  FFMA R11, R11, R6, R0 ;  /* 0x000000060b0b7223 */ /* 0x000fc80000000000 */
[----:B------:R-:W-:-:S05]  /*1530*/  FFMA R0, R15, R11, R6 ;  /* 0x0000000b0f007223 */ /* 0x000fca0000000006 */
[----:B------:R-:W-:-:S04]  /*1540*/  SHF.R.U32.HI R3, RZ, 0x17, R0 ;  /* 0x00000017ff037819 */ /* 0x000fc80000011600 */
[----:B------:R-:W-:-:S05]  /*1550*/  LOP3.LUT R3, R3, 0xff, RZ, 0xc0, !PT ;  /* 0x000000ff03037812 */ /* 0x000fca00078ec0ff */
[----:B------:R-:W-:-:S05]  /*1560*/  IMAD.IADD R9, R3, 0x1, R7 ;  /* 0x0000000103097824 */ /* 0x000fca00078e0207 */
[----:B------:R-:W-:-:S04]  /*1570*/  IADD3 R3, PT, PT, R9, -0x1, RZ ;  /* 0xffffffff09037810 */ /* 0x000fc80007ffe0ff */
[----:B------:R-:W-:-:S13]  /*1580*/  ISETP.GE.U32.AND P0, PT, R3, 0xfe, PT ;  /* 0x000000fe0300780c */ /* 0x000fda0003f06070 */
[----:B------:R-:W-:Y:S05]  /*1590*/  @!P0 BRA `(.L_x_15) ;  /* 0x0000000000808947 */ /* 0x000fea0003800000 */
[----:B------:R-:W-:-:S13]  /*15a0*/  ISETP.GT.AND P0, PT, R9, 0xfe, PT ;  /* 0x000000fe0900780c */ /* 0x000fda0003f04270 */
[----:B------:R-:W-:Y:S05]  /*15b0*/  @P0 BRA `(.L_x_16) ;  /* 0x00000000006c0947 */ /* 0x000fea0003800000 */
[----:B------:R-:W-:-:S13]  /*15c0*/  ISETP.GE.AND P0, PT, R9, 0x1, PT ;  /* 0x000000010900780c */ /* 0x000fda0003f06270 */
[----:B------:R-:W-:Y:S05]  /*15d0*/  @P0 BRA `(.L_x_17) ;  /* 0x0000000000740947 */ /* 0x000fea0003800000 */
[----:B------:R-:W-:Y:S02]  /*15e0*/  ISETP.GE.AND P0, PT, R9, -0x18, PT ;  /* 0xffffffe80900780c */ /* 0x000fe40003f06270 */
[----:B------:R-:W-:-:S11]  /*15f0*/  LOP3.LUT R0, R0, 0x80000000, RZ, 0xc0, !PT ;  /* 0x8000000000007812 */ /* 0x000fd600078ec0ff */
[----:B------:R-:W-:Y:S05]  /*1600*/  @!P0 BRA `(.L_x_17) ;  /* 0x0000000000688947 */ /* 0x000fea0003800000 */
[-CC-:B------:R-:W-:Y:S01]  /*1610*/  FFMA.RZ R3, R15, R11.reuse, R6.reuse ;  /* 0x0000000b0f037223 */ /* 0x180fe2000000c006 */
[C---:B------:R-:W-:Y:S01]  /*1620*/  VIADD R8, R9.reuse, 0x20 ;  /* 0x0000002009087836 */ /* 0x040fe20000000000 */
[C---:B------:R-:W-:Y:S02]  /*1630*/  ISETP.NE.AND P2, PT, R9.reuse, RZ, PT ;  /* 0x000000ff0900720c */ /* 0x040fe40003f45270 */
[----:B------:R-:W-:Y:S02]  /*1640*/  ISETP.NE.AND P1, PT, R9, RZ, PT ;  /* 0x000000ff0900720c */ /* 0x000fe40003f25270 */
[----:B------:R-:W-:Y:S01]  /*1650*/  LOP3.LUT R7, R3, 0x7fffff, RZ, 0xc0, !PT ;  /* 0x007fffff03077812 */ /* 0x000fe200078ec0ff */
[CCC-:B------:R-:W-:Y:S01]  /*1660*/  FFMA.RP R3, R15.reuse, R11.reuse, R6.reuse ;  /* 0x0000000b0f037223 */ /* 0x1c0fe20000008006 */
[----:B------:R-:W-:Y:S01]  /*1670*/  FFMA.RM R6, R15, R11, R6 ;  /* 0x0000000b0f067223 */ /* 0x000fe20000004006 */
[----:B------:R-:W-:Y:S02]  /*1680*/  IADD3 R9, PT, PT, -R9, RZ, RZ ;  /* 0x000000ff09097210 */ /* 0x000fe40007ffe1ff */
[----:B------:R-:W-:-:S02]  /*1690*/  LOP3.LUT R7, R7, 0x800000, RZ, 0xfc, !PT ;  /* 0x0080000007077812 */ /* 0x000fc400078efcff */
[----:B------:R-:W-:Y:S02]  /*16a0*/  FSETP.NEU.FTZ.AND P0, PT, R3, R6, PT ;  /* 0x000000060300720b */ /* 0x000fe40003f1d000 */
[----:B------:R-:W-:Y:S02]  /*16b0*/  SHF.L.U32 R8, R7, R8, RZ ;  /* 0x0000000807087219 */ /* 0x000fe400000006ff */
[----:B------:R-:W-:Y:S02]  /*16c0*/  SEL R6, R9, RZ, P2 ;  /* 0x000000ff09067207 */ /* 0x000fe40001000000 */
[----:B------:R-:W-:Y:S02]  /*16d0*/  ISETP.NE.AND P1, PT, R8, RZ, P1 ;  /* 0x000000ff0800720c */ /* 0x000fe40000f25270 */
[----:B------:R-:W-:Y:S02]  /*16e0*/  SHF.R.U32.HI R6, RZ, R6, R7 ;  /* 0x00000006ff067219 */ /* 0x000fe40000011607 */
[----:B------:R-:W-:-:S02]  /*16f0*/  PLOP3.LUT P0, PT, P0, P1, PT, 0xf8, 0x8f ;  /* 0x00000000008f781c */ /* 0x000fc40000703f70 */
[----:B------:R-:W-:Y:S02]  /*1700*/  SHF.R.U32.HI R8, RZ, 0x1, R6 ;  /* 0x00000001ff087819 */ /* 0x000fe40000011606 */
[----:B------:R-:W-:-:S04]  /*1710*/  SEL R3, RZ, 0x1, !P0 ;  /* 0x00000001ff037807 */ /* 0x000fc80004000000 */
[----:B------:R-:W-:-:S04]  /*1720*/  LOP3.LUT R3, R3, 0x1, R8, 0xf8, !PT ;  /* 0x0000000103037812 */ /* 0x000fc800078ef808 */
[----:B------:R-:W-:-:S05]  /*1730*/  LOP3.LUT R3, R3, R6, RZ, 0xc0, !PT ;  /* 0x0000000603037212 */ /* 0x000fca00078ec0ff */
[----:B------:R-:W-:-:S05]  /*1740*/  IMAD.IADD R3, R8, 0x1, R3 ;  /* 0x0000000108037824 */ /* 0x000fca00078e0203 */
[----:B------:R-:W-:Y:S01]  /*1750*/  LOP3.LUT R0, R3, R0, RZ, 0xfc, !PT ;  /* 0x0000000003007212 */ /* 0x000fe200078efcff */
[----:B------:R-:W-:Y:S06]  /*1760*/  BRA `(.L_x_17) ;  /* 0x0000000000107947 */ /* 0x000fec0003800000 */
.L_x_16:
[----:B------:R-:W-:-:S04]  /*1770*/  LOP3.LUT R0, R0, 0x80000000, RZ, 0xc0, !PT ;  /* 0x8000000000007812 */ /* 0x000fc800078ec0ff */
[----:B------:R-:W-:Y:S01]  /*1780*/  LOP3.LUT R0, R0, 0x7f800000, RZ, 0xfc, !PT ;  /* 0x7f80000000007812 */ /* 0x000fe200078efcff */
[----:B------:R-:W-:Y:S06]  /*1790*/  BRA `(.L_x_17) ;  /* 0x0000000000047947 */ /* 0x000fec0003800000 */
.L_x_15:
[----:B------:R-:W-:-:S07]  /*17a0*/  LEA R0, R7, R0, 0x17 ;  /* 0x0000000007007211 */ /* 0x000fce00078eb8ff */
.L_x_17:
[----:B------:R-:W-:Y:S05]  /*17b0*/  BSYNC.RECONVERGENT B2 ;  /* 0x0000000000027941 */ /* 0x000fea0003800200 */
.L_x_14:
[----:B------:R-:W-:Y:S05]  /*17c0*/  BRA `(.L_x_18) ;  /* 0x0000000000207947 */ /* 0x000fea0003800000 */
.L_x_13:
[----:B------:R-:W-:-:S04]  /*17d0*/  LOP3.LUT R0, R9, 0x80000000, R6, 0x48, !PT ;  /* 0x8000000009007812 */ /* 0x000fc800078e4806 */
[----:B------:R-:W-:Y:S01]  /*17e0*/  LOP3.LUT R0, R0, 0x7f800000, RZ, 0xfc, !PT ;  /* 0x7f80000000007812 */ /* 0x000fe200078efcff */
[----:B------:R-:W-:Y:S06]  /*17f0*/  BRA `(.L_x_18) ;  /* 0x0000000000147947 */ /* 0x000fec0003800000 */
.L_x_12:
[----:B------:R-:W-:Y:S01]  /*1800*/  LOP3.LUT R0, R9, 0x80000000, R6, 0x48, !PT ;  /* 0x8000000009007812 */ /* 0x000fe200078e4806 */
[----:B------:R-:W-:Y:S06]  /*1810*/  BRA `(.L_x_18) ;  /* 0x00000000000c7947 */ /* 0x000fec0003800000 */
.L_x_11:
[----:B------:R-:W0:Y:S01]  /*1820*/  MUFU.RSQ R0, -QNAN ;  /* 0xffc0000000007908 */ /* 0x000e220000001400 */
[----:B------:R-:W-:Y:S05]  /*1830*/  BRA `(.L_x_18) ;  /* 0x0000000000047947 */ /* 0x000fea0003800000 */
.L_x_10:
[----:B------:R-:W-:-:S07]  /*1840*/  FADD.FTZ R0, R0, R3 ;  /* 0x0000000300007221 */ /* 0x000fce0000010000 */
.L_x_18:
[----:B------:R-:W-:Y:S05]  /*1850*/  BSYNC.RECONVERGENT B1 ;  /* 0x0000000000017941 */ /* 0x000fea0003800200 */
.L_x_8:
[----:B------:R-:W-:Y:S02]  /*1860*/  HFMA2 R7, -RZ, RZ, 0, 0 ;  /* 0x00000000ff077431 */ /* 0x000fe400000001ff */
[----:B------:R-:W-:-:S04]  /*1870*/  IMAD.MOV.U32 R6, RZ, RZ, R4 ;  /* 0x000000ffff067224 */ /* 0x000fc800078e0004 */
[----:B0-----:R-:W-:Y:S05]  /*1880*/  RET.REL.NODEC R6 `(_Z6matmulPKaS0_Paiiifffiii) ;  /* 0xffffffe406dc7950 */ /* 0x001fea0003c3ffff */
.L_x_19:
[----:B------:R-:W-:-:S00]  /*1890*/  BRA `(.L_x_19) ;  /* 0xfffffffc00fc7947 */ /* 0x000fc0000383ffff */
[----:B------:R-:W-:-:S00]  /*18a0*/  NOP ;  /* 0x0000000000007918 */ /* 0x000fc00000000000 */
        /* <DEDUP_REMOVED lines=13> */
.L_x_20:


//--------------------- .nv.shared._Z6matmulPKaS0_Paiiifffiii --------------------------
	.section	.nv.shared._Z6matmulPKaS0_Paiiifffiii,"aw",@nobits
	.sectionflags	@""
.nv.shared._Z6matmulPKaS0_Paiiifffiii:
	.zero		3072


//--------------------- .nv.shared.reserved.0     --------------------------
	.section	.nv.shared.reserved.0,"aw",@nobits
	.weak		__nv_reservedSMEM_offset_0_alias
	.size		__nv_reservedSMEM_offset_0_alias, 0, 64
	.other		__nv_reservedSMEM_offset_0_alias,@"STO_CUDA_RESERVED_SHARED STV_DEFAULT"
__nv_reservedSMEM_offset_0_alias:
	.zero		0
	.zero		64


//--------------------- .nv.constant0._Z6matmulPKaS0_Paiiifffiii --------------------------
	.section	.nv.constant0._Z6matmulPKaS0_Paiiifffiii,"a",@progbits
	.sectionflags	@""
	.align	4
.nv.constant0._Z6matmulPKaS0_Paiiifffiii:
	.zero		956


//--------------------- SYMBOLS --------------------------

	.type		.nv.reservedSmem.offset0,@object
	.size		.nv.reservedSmem.offset0,0x4
	.type		.nv.reservedSmem.cap,@object
	.size		.nv.reservedSmem.cap,0x4
